//
// Generated by NVIDIA NVVM Compiler
//
// Compiler Build ID: CL-36424714
// Cuda compilation tools, release 13.0, V13.0.88
// Based on NVVM 20.0.0
//

.version 9.0
.target sm_100
.address_size 64

	// .globl	_Z4stepP5OrbitIfEP6Resultiid
.global .align 4 .b8 __cudart_i2opi_f[24] = {65, 144, 67, 60, 153, 149, 98, 219, 192, 221, 52, 245, 209, 87, 39, 252, 41, 21, 68, 78, 110, 131, 249, 162};

.visible .entry _Z4stepP5OrbitIfEP6Resultiid(
	.param .u64 .ptr .align 1 _Z4stepP5OrbitIfEP6Resultiid_param_0,
	.param .u64 .ptr .align 1 _Z4stepP5OrbitIfEP6Resultiid_param_1,
	.param .u32 _Z4stepP5OrbitIfEP6Resultiid_param_2,
	.param .u32 _Z4stepP5OrbitIfEP6Resultiid_param_3,
	.param .f64 _Z4stepP5OrbitIfEP6Resultiid_param_4
)
{
	.local .align 4 .b8 	__local_depot0[28];
	.reg .b64 	%SP;
	.reg .b64 	%SPL;
	.reg .pred 	%p<22>;
	.reg .b32 	%r<92>;
	.reg .b32 	%f<68>;
	.reg .b64 	%rd<47>;
	.reg .b64 	%fd<13>;

	mov.u64 	%SPL, __local_depot0;
	ld.param.u64 	%rd18, [_Z4stepP5OrbitIfEP6Resultiid_param_0];
	ld.param.u64 	%rd19, [_Z4stepP5OrbitIfEP6Resultiid_param_1];
	ld.param.u32 	%r30, [_Z4stepP5OrbitIfEP6Resultiid_param_2];
	ld.param.u32 	%r31, [_Z4stepP5OrbitIfEP6Resultiid_param_3];
	ld.param.f64 	%fd1, [_Z4stepP5OrbitIfEP6Resultiid_param_4];
	add.u64 	%rd1, %SPL, 0;
	mov.u32 	%r33, %ctaid.x;
	mov.u32 	%r34, %ntid.x;
	mov.u32 	%r35, %tid.x;
	mad.lo.s32 	%r1, %r33, %r34, %r35;
	mov.u32 	%r36, %ctaid.y;
	mov.u32 	%r37, %ntid.y;
	mov.u32 	%r38, %tid.y;
	mad.lo.s32 	%r39, %r36, %r37, %r38;
	setp.lt.s32 	%p1, %r1, 0;
	setp.ge.s32 	%p2, %r1, %r30;
	setp.ge.s32 	%p3, %r39, %r31;
	or.pred  	%p4, %p2, %p3;
	or.pred  	%p5, %p4, %p1;
	@%p5 bra 	$L__BB0_18;
	cvta.to.global.u64 	%rd21, %rd18;
	cvta.to.global.u64 	%rd22, %rd19;
	mad.lo.s32 	%r40, %r30, %r39, %r1;
	mul.wide.s32 	%rd23, %r40, 32;
	add.s64 	%rd2, %rd21, %rd23;
	mul.wide.s32 	%rd24, %r40, 12;
	add.s64 	%rd3, %rd22, %rd24;
	ld.global.f32 	%f11, [%rd2+24];
	cvt.f64.f32 	%fd2, %f11;
	add.f64 	%fd3, %fd1, %fd2;
	cvt.rn.f32.f64 	%f12, %fd3;
	st.global.f32 	[%rd2+24], %f12;
	ld.global.f32 	%f13, [%rd2+28];
	mul.f32 	%f1, %f13, %f12;
	mul.f32 	%f14, %f1, 0f3F22F983;
	cvt.rni.s32.f32 	%r91, %f14;
	cvt.rn.f32.s32 	%f15, %r91;
	fma.rn.f32 	%f16, %f15, 0fBFC90FDA, %f1;
	fma.rn.f32 	%f17, %f15, 0fB3A22168, %f16;
	fma.rn.f32 	%f67, %f15, 0fA7C234C5, %f17;
	abs.f32 	%f3, %f1;
	setp.ltu.f32 	%p6, %f3, 0f47CE4780;
	mov.u32 	%r87, %r91;
	mov.f32 	%f66, %f67;
	@%p6 bra 	$L__BB0_9;
	setp.neu.f32 	%p7, %f3, 0f7F800000;
	@%p7 bra 	$L__BB0_4;
	mov.f32 	%f20, 0f00000000;
	mul.rn.f32 	%f66, %f1, %f20;
	mov.b32 	%r87, 0;
	bra.uni 	$L__BB0_9;
$L__BB0_4:
	mov.b32 	%r4, %f1;
	shl.b32 	%r42, %r4, 8;
	or.b32  	%r5, %r42, -2147483648;
	mov.b64 	%rd43, 0;
	mov.b32 	%r84, 0;
	mov.u64 	%rd41, __cudart_i2opi_f;
	mov.u64 	%rd42, %rd1;
$L__BB0_5:
	.pragma "nounroll";
	ld.global.nc.u32 	%r43, [%rd41];
	mad.wide.u32 	%rd27, %r43, %r5, %rd43;
	shr.u64 	%rd43, %rd27, 32;
	st.local.u32 	[%rd42], %rd27;
	add.s32 	%r84, %r84, 1;
	add.s64 	%rd42, %rd42, 4;
	add.s64 	%rd41, %rd41, 4;
	setp.ne.s32 	%p8, %r84, 6;
	@%p8 bra 	$L__BB0_5;
	shr.u32 	%r44, %r4, 23;
	st.local.u32 	[%rd1+24], %rd43;
	and.b32  	%r8, %r44, 31;
	and.b32  	%r45, %r44, 224;
	add.s32 	%r46, %r45, -128;
	shr.u32 	%r47, %r46, 5;
	mul.wide.u32 	%rd28, %r47, 4;
	sub.s64 	%rd10, %rd1, %rd28;
	ld.local.u32 	%r85, [%rd10+24];
	ld.local.u32 	%r86, [%rd10+20];
	setp.eq.s32 	%p9, %r8, 0;
	@%p9 bra 	$L__BB0_8;
	shf.l.wrap.b32 	%r85, %r86, %r85, %r8;
	ld.local.u32 	%r48, [%rd10+16];
	shf.l.wrap.b32 	%r86, %r48, %r86, %r8;
$L__BB0_8:
	shr.u32 	%r49, %r85, 30;
	shf.l.wrap.b32 	%r50, %r86, %r85, 2;
	shl.b32 	%r51, %r86, 2;
	shr.u32 	%r52, %r50, 31;
	add.s32 	%r53, %r52, %r49;
	neg.s32 	%r54, %r53;
	setp.lt.s32 	%p10, %r4, 0;
	selp.b32 	%r87, %r54, %r53, %p10;
	xor.b32  	%r55, %r50, %r4;
	shr.s32 	%r56, %r50, 31;
	xor.b32  	%r57, %r56, %r50;
	xor.b32  	%r58, %r56, %r51;
	cvt.u64.u32 	%rd29, %r57;
	shl.b64 	%rd30, %rd29, 32;
	cvt.u64.u32 	%rd31, %r58;
	or.b64  	%rd32, %rd30, %rd31;
	cvt.rn.f64.s64 	%fd4, %rd32;
	mul.f64 	%fd5, %fd4, 0d3BF921FB54442D19;
	cvt.rn.f32.f64 	%f18, %fd5;
	neg.f32 	%f19, %f18;
	setp.lt.s32 	%p11, %r55, 0;
	selp.f32 	%f66, %f19, %f18, %p11;
$L__BB0_9:
	setp.ltu.f32 	%p12, %f3, 0f47CE4780;
	mul.rn.f32 	%f21, %f66, %f66;
	and.b32  	%r60, %r87, 1;
	setp.eq.b32 	%p13, %r60, 1;
	selp.f32 	%f22, 0f3F800000, %f66, %p13;
	fma.rn.f32 	%f23, %f21, %f22, 0f00000000;
	fma.rn.f32 	%f24, %f21, 0f37CBAC00, 0fBAB607ED;
	selp.f32 	%f25, %f24, 0fB94D4153, %p13;
	selp.f32 	%f26, 0f3D2AAABB, 0f3C0885E4, %p13;
	fma.rn.f32 	%f27, %f25, %f21, %f26;
	selp.f32 	%f28, 0fBEFFFFFF, 0fBE2AAAA8, %p13;
	fma.rn.f32 	%f29, %f27, %f21, %f28;
	fma.rn.f32 	%f30, %f29, %f23, %f22;
	and.b32  	%r61, %r87, 2;
	setp.eq.s32 	%p14, %r61, 0;
	mov.f32 	%f31, 0f00000000;
	sub.f32 	%f32, %f31, %f30;
	selp.f32 	%f7, %f30, %f32, %p14;
	@%p12 bra 	$L__BB0_17;
	setp.neu.f32 	%p15, %f3, 0f7F800000;
	@%p15 bra 	$L__BB0_12;
	mov.f32 	%f35, 0f00000000;
	mul.rn.f32 	%f67, %f1, %f35;
	mov.b32 	%r91, 0;
	bra.uni 	$L__BB0_17;
$L__BB0_12:
	mov.b32 	%r17, %f1;
	shl.b32 	%r63, %r17, 8;
	or.b32  	%r18, %r63, -2147483648;
	mov.b64 	%rd46, 0;
	mov.b32 	%r88, 0;
	mov.u64 	%rd44, __cudart_i2opi_f;
	mov.u64 	%rd45, %rd1;
$L__BB0_13:
	.pragma "nounroll";
	ld.global.nc.u32 	%r64, [%rd44];
	mad.wide.u32 	%rd35, %r64, %r18, %rd46;
	shr.u64 	%rd46, %rd35, 32;
	st.local.u32 	[%rd45], %rd35;
	add.s32 	%r88, %r88, 1;
	add.s64 	%rd45, %rd45, 4;
	add.s64 	%rd44, %rd44, 4;
	setp.ne.s32 	%p16, %r88, 6;
	@%p16 bra 	$L__BB0_13;
	shr.u32 	%r65, %r17, 23;
	st.local.u32 	[%rd1+24], %rd46;
	and.b32  	%r21, %r65, 31;
	and.b32  	%r66, %r65, 224;
	add.s32 	%r67, %r66, -128;
	shr.u32 	%r68, %r67, 5;
	mul.wide.u32 	%rd36, %r68, 4;
	sub.s64 	%rd17, %rd1, %rd36;
	ld.local.u32 	%r89, [%rd17+24];
	ld.local.u32 	%r90, [%rd17+20];
	setp.eq.s32 	%p17, %r21, 0;
	@%p17 bra 	$L__BB0_16;
	shf.l.wrap.b32 	%r89, %r90, %r89, %r21;
	ld.local.u32 	%r69, [%rd17+16];
	shf.l.wrap.b32 	%r90, %r69, %r90, %r21;
$L__BB0_16:
	shr.u32 	%r70, %r89, 30;
	shf.l.wrap.b32 	%r71, %r90, %r89, 2;
	shl.b32 	%r72, %r90, 2;
	shr.u32 	%r73, %r71, 31;
	add.s32 	%r74, %r73, %r70;
	neg.s32 	%r75, %r74;
	setp.lt.s32 	%p18, %r17, 0;
	selp.b32 	%r91, %r75, %r74, %p18;
	xor.b32  	%r76, %r71, %r17;
	shr.s32 	%r77, %r71, 31;
	xor.b32  	%r78, %r77, %r71;
	xor.b32  	%r79, %r77, %r72;
	cvt.u64.u32 	%rd37, %r78;
	shl.b64 	%rd38, %rd37, 32;
	cvt.u64.u32 	%rd39, %r79;
	or.b64  	%rd40, %rd38, %rd39;
	cvt.rn.f64.s64 	%fd6, %rd40;
	mul.f64 	%fd7, %fd6, 0d3BF921FB54442D19;
	cvt.rn.f32.f64 	%f33, %fd7;
	neg.f32 	%f34, %f33;
	setp.lt.s32 	%p19, %r76, 0;
	selp.f32 	%f67, %f34, %f33, %p19;
$L__BB0_17:
	add.s32 	%r81, %r91, 1;
	mul.rn.f32 	%f36, %f67, %f67;
	and.b32  	%r82, %r91, 1;
	setp.eq.b32 	%p20, %r82, 1;
	selp.f32 	%f37, %f67, 0f3F800000, %p20;
	fma.rn.f32 	%f38, %f36, %f37, 0f00000000;
	fma.rn.f32 	%f39, %f36, 0f37CBAC00, 0fBAB607ED;
	selp.f32 	%f40, 0fB94D4153, %f39, %p20;
	selp.f32 	%f41, 0f3C0885E4, 0f3D2AAABB, %p20;
	fma.rn.f32 	%f42, %f40, %f36, %f41;
	selp.f32 	%f43, 0fBE2AAAA8, 0fBEFFFFFF, %p20;
	fma.rn.f32 	%f44, %f42, %f36, %f43;
	fma.rn.f32 	%f45, %f44, %f38, %f37;
	and.b32  	%r83, %r81, 2;
	setp.eq.s32 	%p21, %r83, 0;
	mov.f32 	%f46, 0f00000000;
	sub.f32 	%f47, %f46, %f45;
	selp.f32 	%f48, %f45, %f47, %p21;
	ld.global.f32 	%f49, [%rd2];
	ld.global.f32 	%f50, [%rd2+12];
	mul.f32 	%f51, %f50, %f48;
	fma.rn.f32 	%f52, %f7, %f49, %f51;
	ld.global.f32 	%f53, [%rd2+4];
	ld.global.f32 	%f54, [%rd2+16];
	mul.f32 	%f55, %f54, %f48;
	fma.rn.f32 	%f56, %f7, %f53, %f55;
	ld.global.f32 	%f57, [%rd2+8];
	ld.global.f32 	%f58, [%rd2+20];
	mul.f32 	%f59, %f58, %f48;
	fma.rn.f32 	%f60, %f7, %f57, %f59;
	mul.f32 	%f61, %f56, %f56;
	fma.rn.f32 	%f62, %f52, %f52, %f61;
	fma.rn.f32 	%f63, %f60, %f60, %f62;
	sqrt.rn.f32 	%f64, %f63;
	cvt.f64.f32 	%fd8, %f64;
	mov.f64 	%fd9, 0d42F6A86BB490F400;
	div.rn.f64 	%fd10, %fd9, %fd8;
	sqrt.rn.f64 	%fd11, %fd10;
	div.rn.f64 	%fd12, %fd11, %fd8;
	cvt.rn.f32.f64 	%f65, %fd12;
	st.global.f32 	[%rd2+28], %f65;
	st.global.f32 	[%rd3], %f52;
	st.global.f32 	[%rd3+4], %f56;
	st.global.f32 	[%rd3+8], %f60;
$L__BB0_18:
	ret;

}


// ===== COMPILED SASS (sm_100) =====

	.target	sm_100

	.elftype	@"ET_EXEC"


//--------------------- .note.nv.tkinfo           --------------------------
	.section	.note.nv.tkinfo,"",@"SHT_NOTE"
	.sectionflags	@"SHF_NOTE_NV_TKINFO"
	.tkinfo
        /*0018*/ 	.word	0x00000002
        /*0030*/ 	.string	""
        /*0030*/ 	.string	"ptxas"
        /*0030*/ 	.string	"Cuda compilation tools, release 13.0, V13.0.88"
        /*0030*/ 	.string	"Build cuda_13.0.r13.0/compiler.36424714_0"
        /*0030*/ 	.string	"-arch sm_100 -m 64 "



//--------------------- .note.nv.cuinfo           --------------------------
	.section	.note.nv.cuinfo,"",@"SHT_NOTE"
	.sectionflags	@"SHF_NOTE_NV_CUINFO"
        /*0018*/ 	.short	0x0002
        /*001a*/ 	.short	0x0064
        /*001c*/ 	.short	0x0082
	.zero		2


//--------------------- .nv.info                  --------------------------
	.section	.nv.info,"",@"SHT_CUDA_INFO"
	.align	4


	//----- nvinfo : EIATTR_REGCOUNT
	.align		4
        /*0000*/ 	.byte	0x04, 0x2f
        /*0002*/ 	.short	(.L_2 - .L_1)
	.align		4
.L_1:
        /*0004*/ 	.word	index@(_Z4stepP5OrbitIfEP6Resultiid)
        /*0008*/ 	.word	0x0000001f


	//----- nvinfo : EIATTR_FRAME_SIZE
	.align		4
.L_2:
        /*000c*/ 	.byte	0x04, 0x11
        /*000e*/ 	.short	(.L_4 - .L_3)
	.align		4
.L_3:
        /*0010*/ 	.word	index@($__internal_2_$__cuda_sm20_sqrt_rn_f32_slowpath)
        /*0014*/ 	.word	0x00000000


	//----- nvinfo : EIATTR_FRAME_SIZE
	.align		4
.L_4:
        /*0018*/ 	.byte	0x04, 0x11
        /*001a*/ 	.short	(.L_6 - .L_5)
	.align		4
.L_5:
        /*001c*/ 	.word	index@($__internal_1_$__cuda_sm20_dsqrt_rn_f64_mediumpath_v1)
        /*0020*/ 	.word	0x00000000


	//----- nvinfo : EIATTR_FRAME_SIZE
	.align		4
.L_6:
        /*0024*/ 	.byte	0x04, 0x11
        /*0026*/ 	.short	(.L_8 - .L_7)
	.align		4
.L_7:
        /*0028*/ 	.word	index@($__internal_0_$__cuda_sm20_div_rn_f64_full)
        /*002c*/ 	.word	0x00000000


	//----- nvinfo : EIATTR_FRAME_SIZE
	.align		4
.L_8:
        /*0030*/ 	.byte	0x04, 0x11
        /*0032*/ 	.short	(.L_10 - .L_9)
	.align		4
.L_9:
        /*0034*/ 	.word	index@(_Z4stepP5OrbitIfEP6Resultiid)
        /*0038*/ 	.word	0x00000000


	//----- nvinfo : EIATTR_MIN_STACK_SIZE
	.align		4
.L_10:
        /*003c*/ 	.byte	0x04, 0x12
        /*003e*/ 	.short	(.L_12 - .L_11)
	.align		4
.L_11:
        /*0040*/ 	.word	index@(_Z4stepP5OrbitIfEP6Resultiid)
        /*0044*/ 	.word	0x00000000
.L_12:


//--------------------- .nv.compat                --------------------------
	.section	.nv.compat,"",@"SHT_CUDA_COMPAT_INFO"
	.align	4
        /*0000*/ 	.byte	0x02, 0x09, 0x00, 0x00, 0x02, 0x02, 0x01, 0x00, 0x02, 0x05, 0x05, 0x00, 0x03, 0x07, 0x01, 0x01
        /*0010*/ 	.byte	0x02, 0x03, 0x00, 0x00, 0x02, 0x06, 0x01, 0x00, 0x04, 0x0b, 0x08, 0x00, 0x01, 0x00, 0x00, 0x00
        /*0020*/ 	.byte	0x00, 0x00, 0x00, 0x00


//--------------------- .nv.info._Z4stepP5OrbitIfEP6Resultiid --------------------------
	.section	.nv.info._Z4stepP5OrbitIfEP6Resultiid,"",@"SHT_CUDA_INFO"
	.sectionflags	@""
	.align	4


	//----- nvinfo : EIATTR_CUDA_API_VERSION
	.align		4
        /*0000*/ 	.byte	0x04, 0x37
        /*0002*/ 	.short	(.L_14 - .L_13)
.L_13:
        /*0004*/ 	.word	0x00000082


	//----- nvinfo : EIATTR_KPARAM_INFO
	.align		4
.L_14:
        /*0008*/ 	.byte	0x04, 0x17
        /*000a*/ 	.short	(.L_16 - .L_15)
.L_15:
        /*000c*/ 	.word	0x00000000
        /*0010*/ 	.short	0x0004
        /*0012*/ 	.short	0x0018
        /*0014*/ 	.byte	0x00, 0xf0, 0x21, 0x00


	//----- nvinfo : EIATTR_KPARAM_INFO
	.align		4
.L_16:
        /*0018*/ 	.byte	0x04, 0x17
        /*001a*/ 	.short	(.L_18 - .L_17)
.L_17:
        /*001c*/ 	.word	0x00000000
        /*0020*/ 	.short	0x0003
        /*0022*/ 	.short	0x0014
        /*0024*/ 	.byte	0x00, 0xf0, 0x11, 0x00


	//----- nvinfo : EIATTR_KPARAM_INFO
	.align		4
.L_18:
        /*0028*/ 	.byte	0x04, 0x17
        /*002a*/ 	.short	(.L_20 - .L_19)
.L_19:
        /*002c*/ 	.word	0x00000000
        /*0030*/ 	.short	0x0002
        /*0032*/ 	.short	0x0010
        /*0034*/ 	.byte	0x00, 0xf0, 0x11, 0x00


	//----- nvinfo : EIATTR_KPARAM_INFO
	.align		4
.L_20:
        /*0038*/ 	.byte	0x04, 0x17
        /*003a*/ 	.short	(.L_22 - .L_21)
.L_21:
        /*003c*/ 	.word	0x00000000
        /*0040*/ 	.short	0x0001
        /*0042*/ 	.short	0x0008
        /*0044*/ 	.byte	0x00, 0xf5, 0x21, 0x00


	//----- nvinfo : EIATTR_KPARAM_INFO
	.align		4
.L_22:
        /*0048*/ 	.byte	0x04, 0x17
        /*004a*/ 	.short	(.L_24 - .L_23)
.L_23:
        /*004c*/ 	.word	0x00000000
        /*0050*/ 	.short	0x0000
        /*0052*/ 	.short	0x0000
        /*0054*/ 	.byte	0x00, 0xf5, 0x21, 0x00


	//----- nvinfo : EIATTR_SPARSE_MMA_MASK
	.align		4
.L_24:
        /*0058*/ 	.byte	0x03, 0x50
        /*005a*/ 	.short	0x0000


	//----- nvinfo : EIATTR_MAXREG_COUNT
	.align		4
        /*005c*/ 	.byte	0x03, 0x1b
        /*005e*/ 	.short	0x00ff


	//----- nvinfo : EIATTR_MERCURY_ISA_VERSION
	.align		4
        /*0060*/ 	.byte	0x03, 0x5f
        /*0062*/ 	.short	0x0101


	//----- nvinfo : EIATTR_VRC_CTA_INIT_COUNT
	.align		4
        /*0064*/ 	.byte	0x02, 0x4a
	.zero		1
	.zero		1


	//----- nvinfo : EIATTR_EXIT_INSTR_OFFSETS
	.align		4
        /*0068*/ 	.byte	0x04, 0x1c
        /*006a*/ 	.short	(.L_26 - .L_25)


	//   ....[0]....
.L_25:
        /*006c*/ 	.word	0x000000d0


	//   ....[1]....
        /*0070*/ 	.word	0x00001740


	//----- nvinfo : EIATTR_CRS_STACK_SIZE
	.align		4
.L_26:
        /*0074*/ 	.byte	0x04, 0x1e
        /*0076*/ 	.short	(.L_28 - .L_27)
.L_27:
        /*0078*/ 	.word	0x00000000


	//----- nvinfo : EIATTR_CBANK_PARAM_SIZE
	.align		4
.L_28:
        /*007c*/ 	.byte	0x03, 0x19
        /*007e*/ 	.short	0x0020


	//----- nvinfo : EIATTR_PARAM_CBANK
	.align		4
        /*0080*/ 	.byte	0x04, 0x0a
        /*0082*/ 	.short	(.L_30 - .L_29)
	.align		4
.L_29:
        /*0084*/ 	.word	index@(.nv.constant0._Z4stepP5OrbitIfEP6Resultiid)
        /*0088*/ 	.short	0x0380
        /*008a*/ 	.short	0x0020


	//----- nvinfo : EIATTR_SW_WAR
	.align		4
.L_30:
        /*008c*/ 	.byte	0x04, 0x36
        /*008e*/ 	.short	(.L_32 - .L_31)
.L_31:
        /*0090*/ 	.word	0x00000008
.L_32:


//--------------------- .nv.callgraph             --------------------------
	.section	.nv.callgraph,"",@"SHT_CUDA_CALLGRAPH"
	.align	4
	.sectionentsize	8
	.align		4
        /*0000*/ 	.word	0x00000000
	.align		4
        /*0004*/ 	.word	0xffffffff
	.align		4
        /*0008*/ 	.word	0x00000000
	.align		4
        /*000c*/ 	.word	0xfffffffe
	.align		4
        /*0010*/ 	.word	0x00000000
	.align		4
        /*0014*/ 	.word	0xfffffffd
	.align		4
        /*0018*/ 	.word	0x00000000
	.align		4
        /*001c*/ 	.word	0xfffffffc


//--------------------- .nv.constant4             --------------------------
	.section	.nv.constant4,"a",@progbits
	.align	8
	.align		8
.nv.constant4:
        /*0000*/ 	.dword	__cudart_i2opi_f


//--------------------- .text._Z4stepP5OrbitIfEP6Resultiid --------------------------
	.section	.text._Z4stepP5OrbitIfEP6Resultiid,"ax",@progbits
	.align	128
        .global         _Z4stepP5OrbitIfEP6Resultiid
        .type           _Z4stepP5OrbitIfEP6Resultiid,@function
        .size           _Z4stepP5OrbitIfEP6Resultiid,(.L_x_32 - _Z4stepP5OrbitIfEP6Resultiid)
        .other          _Z4stepP5OrbitIfEP6Resultiid,@"STO_CUDA_ENTRY STV_DEFAULT"
_Z4stepP5OrbitIfEP6Resultiid:
.text._Z4stepP5OrbitIfEP6Resultiid:
[----:B------:R-:W-:Y:S01]  /*0000*/  LDC R1, c[0x0][0x37c] ;  /* 0x0000df00ff017b82 */ /* 0x000fe20000000800 */
[----:B------:R-:W0:Y:S07]  /*0010*/  S2R R2, SR_TID.Y ;  /* 0x0000000000027919 */ /* 0x000e2e0000002200 */
[----:B------:R-:W1:Y:S01]  /*0020*/  LDC R0, c[0x0][0x360] ;  /* 0x0000d800ff007b82 */ /* 0x000e620000000800 */
[----:B------:R-:W2:Y:S01]  /*0030*/  LDCU.64 UR8, c[0x0][0x390] ;  /* 0x00007200ff0877ac */ /* 0x000ea20008000a00 */
[----:B------:R-:W1:Y:S06]  /*0040*/  S2R R5, SR_TID.X ;  /* 0x0000000000057919 */ /* 0x000e6c0000002100 */
[----:B------:R-:W0:Y:S08]  /*0050*/  S2UR UR5, SR_CTAID.Y ;  /* 0x00000000000579c3 */ /* 0x000e300000002600 */
[----:B------:R-:W0:Y:S08]  /*0060*/  LDC R3, c[0x0][0x364] ;  /* 0x0000d900ff037b82 */ /* 0x000e300000000800 */
[----:B------:R-:W1:Y:S01]  /*0070*/  S2UR UR4, SR_CTAID.X ;  /* 0x00000000000479c3 */ /* 0x000e620000002500 */
[----:B0-----:R-:W-:-:S05]  /*0080*/  IMAD R3, R3, UR5, R2 ;  /* 0x0000000503037c24 */ /* 0x001fca000f8e0202 */
[----:B--2---:R-:W-:Y:S01]  /*0090*/  ISETP.GE.AND P0, PT, R3, UR9, PT ;  /* 0x0000000903007c0c */ /* 0x004fe2000bf06270 */
[----:B-1----:R-:W-:-:S05]  /*00a0*/  IMAD R0, R0, UR4, R5 ;  /* 0x0000000400007c24 */ /* 0x002fca000f8e0205 */
[----:B------:R-:W-:-:S04]  /*00b0*/  ISETP.GE.OR P0, PT, R0, UR8, P0 ;  /* 0x0000000800007c0c */ /* 0x000fc80008706670 */
[----:B------:R-:W-:-:S13]  /*00c0*/  ISETP.LT.OR P0, PT, R0, RZ, P0 ;  /* 0x000000ff0000720c */ /* 0x000fda0000701670 */
[----:B------:R-:W-:Y:S05]  /*00d0*/  @P0 EXIT ;  /* 0x000000000000094d */ /* 0x000fea0003800000 */
[----:B------:R-:W0:Y:S01]  /*00e0*/  LDC.64 R16, c[0x0][0x380] ;  /* 0x0000e000ff107b82 */ /* 0x000e220000000a00 */
[----:B------:R-:W1:Y:S01]  /*00f0*/  LDCU.64 UR6, c[0x0][0x358] ;  /* 0x00006b00ff0677ac */ /* 0x000e620008000a00 */
[----:B------:R-:W-:Y:S01]  /*0100*/  IMAD R5, R3, UR8, R0 ;  /* 0x0000000803057c24 */ /* 0x000fe2000f8e0200 */
[----:B------:R-:W2:Y:S05]  /*0110*/  LDCU.64 UR4, c[0x0][0x398] ;  /* 0x00007300ff0477ac */ /* 0x000eaa0008000a00 */
[----:B------:R-:W3:Y:S01]  /*0120*/  LDC.64 R14, c[0x0][0x388] ;  /* 0x0000e200ff0e7b82 */ /* 0x000ee20000000a00 */
[----:B0-----:R-:W-:-:S05]  /*0130*/  IMAD.WIDE R16, R5, 0x20, R16 ;  /* 0x0000002005107825 */ /* 0x001fca00078e0210 */
[----:B-1----:R-:W4:Y:S04]  /*0140*/  LDG.E R3, desc[UR6][R16.64+0x18] ;  /* 0x0000180610037981 */ /* 0x002f28000c1e1900 */
[----:B------:R-:W5:Y:S01]  /*0150*/  LDG.E R0, desc[UR6][R16.64+0x1c] ;  /* 0x00001c0610007981 */ /* 0x000f62000c1e1900 */
[----:B------:R-:W-:Y:S01]  /*0160*/  BSSY.RECONVERGENT B0, `(.L_x_0) ;  /* 0x0000072000007945 */ /* 0x000fe20003800200 */
[----:B---3--:R-:W-:Y:S01]  /*0170*/  IMAD.WIDE R14, R5, 0xc, R14 ;  /* 0x0000000c050e7825 */ /* 0x008fe200078e020e */
[----:B----4-:R-:W2:Y:S02]  /*0180*/  F2F.F64.F32 R2, R3 ;  /* 0x0000000300027310 */ /* 0x010ea40000201800 */
[----:B--2---:R-:W-:-:S10]  /*0190*/  DADD R6, R2, UR4 ;  /* 0x0000000402067e29 */ /* 0x004fd40008000000 */
[----:B------:R-:W5:Y:S02]  /*01a0*/  F2F.F32.F64 R7, R6 ;  /* 0x0000000600077310 */ /* 0x000f640000301000 */
[----:B-----5:R-:W-:Y:S01]  /*01b0*/  FMUL R2, R7, R0 ;  /* 0x0000000007027220 */ /* 0x020fe20000400000 */
[----:B------:R0:W-:Y:S03]  /*01c0*/  STG.E desc[UR6][R16.64+0x18], R7 ;  /* 0x0000180710007986 */ /* 0x0001e6000c101906 */
[C---:B------:R-:W-:Y:S01]  /*01d0*/  FMUL R0, R2.reuse, 0.63661974668502807617 ;  /* 0x3f22f98302007820 */ /* 0x040fe20000400000 */
[----:B------:R-:W-:-:S04]  /*01e0*/  FSETP.GE.AND P0, PT, |R2|, 105615, PT ;  /* 0x47ce47800200780b */ /* 0x000fc80003f06200 */
[----:B------:R-:W-:Y:S01]  /*01f0*/  P2R R3, PR, RZ, 0x1 ;  /* 0x00000001ff037803 */ /* 0x000fe20000000000 */
[----:B------:R-:W1:Y:S02]  /*0200*/  F2I.NTZ R0, R0 ;  /* 0x0000000000007305 */ /* 0x000e640000203100 */
[----:B-1----:R-:W-:Y:S01]  /*0210*/  I2FP.F32.S32 R9, R0 ;  /* 0x0000000000097245 */ /* 0x002fe20000201400 */
[----:B------:R-:W-:-:S04]  /*0220*/  IMAD.MOV.U32 R5, RZ, RZ, R0 ;  /* 0x000000ffff057224 */ /* 0x000fc800078e0000 */
[----:B------:R-:W-:-:S04]  /*0230*/  FFMA R4, R9, -1.5707962512969970703, R2 ;  /* 0xbfc90fda09047823 */ /* 0x000fc80000000002 */
[----:B------:R-:W-:-:S04]  /*0240*/  FFMA R4, R9, -7.5497894158615963534e-08, R4 ;  /* 0xb3a2216809047823 */ /* 0x000fc80000000004 */
[----:B------:R-:W-:-:S04]  /*0250*/  FFMA R4, R9, -5.3903029534742383927e-15, R4 ;  /* 0xa7c234c509047823 */ /* 0x000fc80000000004 */
[----:B------:R-:W-:Y:S01]  /*0260*/  IMAD.MOV.U32 R6, RZ, RZ, R4 ;  /* 0x000000ffff067224 */ /* 0x000fe200078e0004 */
[----:B0-----:R-:W-:Y:S06]  /*0270*/  @!P0 BRA `(.L_x_1) ;  /* 0x0000000400808947 */ /* 0x001fec0003800000 */
[----:B------:R-:W-:-:S13]  /*0280*/  FSETP.NEU.AND P0, PT, |R2|, +INF , PT ;  /* 0x7f8000000200780b */ /* 0x000fda0003f0d200 */
[----:B------:R-:W-:Y:S01]  /*0290*/  @!P0 FMUL R6, RZ, R2 ;  /* 0x00000002ff068220 */ /* 0x000fe20000400000 */
[----:B------:R-:W-:Y:S01]  /*02a0*/  @!P0 IMAD.MOV.U32 R0, RZ, RZ, RZ ;  /* 0x000000ffff008224 */ /* 0x000fe200078e00ff */
[----:B------:R-:W-:Y:S06]  /*02b0*/  @!P0 BRA `(.L_x_1) ;  /* 0x0000000400708947 */ /* 0x000fec0003800000 */
[----:B------:R-:W-:Y:S01]  /*02c0*/  IMAD.SHL.U32 R3, R2, 0x100, RZ ;  /* 0x0000010002037824 */ /* 0x000fe200078e00ff */
[----:B------:R-:W0:Y:S01]  /*02d0*/  LDCU.64 UR8, c[0x4][URZ] ;  /* 0x01000000ff0877ac */ /* 0x000e220008000a00 */
[----:B------:R-:W-:Y:S02]  /*02e0*/  IMAD.MOV.U32 R0, RZ, RZ, RZ ;  /* 0x000000ffff007224 */ /* 0x000fe400078e00ff */
[----:B------:R-:W-:Y:S01]  /*02f0*/  IMAD.MOV.U32 R11, RZ, RZ, RZ ;  /* 0x000000ffff0b7224 */ /* 0x000fe200078e00ff */
[----:B------:R-:W-:Y:S01]  /*0300*/  LOP3.LUT R10, R3, 0x80000000, RZ, 0xfc, !PT ;  /* 0x80000000030a7812 */ /* 0x000fe200078efcff */
[----:B------:R-:W-:Y:S01]  /*0310*/  UMOV UR5, URZ ;  /* 0x000000ff00057c82 */ /* 0x000fe20008000000 */
[----:B------:R-:W-:-:S05]  /*0320*/  UMOV UR4, URZ ;  /* 0x000000ff00047c82 */ /* 0x000fca0008000000 */
.L_x_2:
[----:B0-----:R-:W-:Y:S01]  /*0330*/  MOV R8, UR8 ;  /* 0x0000000800087c02 */ /* 0x001fe20008000f00 */
[----:B------:R-:W-:-:S05]  /*0340*/  IMAD.U32 R9, RZ, RZ, UR9 ;  /* 0x00000009ff097e24 */ /* 0x000fca000f8e00ff */
[----:B------:R-:W2:Y:S01]  /*0350*/  LDG.E.CONSTANT R7, desc[UR6][R8.64] ;  /* 0x0000000608077981 */ /* 0x000ea2000c1e9900 */
[----:B------:R-:W-:Y:S01]  /*0360*/  UIADD3 UR4, UPT, UPT, UR4, 0x1, URZ ;  /* 0x0000000104047890 */ /* 0x000fe2000fffe0ff */
[C---:B------:R-:W-:Y:S01]  /*0370*/  ISETP.EQ.AND P0, PT, R11.reuse, RZ, PT ;  /* 0x000000ff0b00720c */ /* 0x040fe20003f02270 */
[----:B------:R-:W-:Y:S01]  /*0380*/  UIADD3 UR8, UP1, UPT, UR8, 0x4, URZ ;  /* 0x0000000408087890 */ /* 0x000fe2000ff3e0ff */
[C---:B------:R-:W-:Y:S01]  /*0390*/  ISETP.EQ.AND P1, PT, R11.reuse, 0x4, PT ;  /* 0x000000040b00780c */ /* 0x040fe20003f22270 */
[----:B------:R-:W-:Y:S01]  /*03a0*/  UISETP.NE.AND UP0, UPT, UR4, 0x6, UPT ;  /* 0x000000060400788c */ /* 0x000fe2000bf05270 */
[C---:B------:R-:W-:Y:S01]  /*03b0*/  ISETP.EQ.AND P3, PT, R11.reuse, 0xc, PT ;  /* 0x0000000c0b00780c */ /* 0x040fe20003f62270 */
[----:B------:R-:W-:Y:S01]  /*03c0*/  UIADD3.X UR9, UPT, UPT, URZ, UR9, URZ, UP1, !UPT ;  /* 0x00000009ff097290 */ /* 0x000fe20008ffe4ff */
[C---:B------:R-:W-:Y:S02]  /*03d0*/  ISETP.EQ.AND P4, PT, R11.reuse, 0x10, PT ;  /* 0x000000100b00780c */ /* 0x040fe40003f82270 */
[----:B------:R-:W-:Y:S01]  /*03e0*/  ISETP.EQ.AND P5, PT, R11, 0x14, PT ;  /* 0x000000140b00780c */ /* 0x000fe20003fa2270 */
[----:B--2---:R-:W-:-:S03]  /*03f0*/  IMAD.WIDE.U32 R6, R7, R10, RZ ;  /* 0x0000000a07067225 */ /* 0x004fc600078e00ff */
[----:B------:R-:W-:-:S04]  /*0400*/  IADD3 R6, P2, PT, R6, R0, RZ ;  /* 0x0000000006067210 */ /* 0x000fc80007f5e0ff */
[----:B------:R-:W-:Y:S01]  /*0410*/  IADD3.X R0, PT, PT, R7, UR5, RZ, P2, !PT ;  /* 0x0000000507007c10 */ /* 0x000fe200097fe4ff */
[--C-:B------:R-:W-:Y:S01]  /*0420*/  @P0 IMAD.MOV.U32 R3, RZ, RZ, R6.reuse ;  /* 0x000000ffff030224 */ /* 0x100fe200078e0006 */
[C---:B------:R-:W-:Y:S01]  /*0430*/  ISETP.EQ.AND P2, PT, R11.reuse, 0x8, PT ;  /* 0x000000080b00780c */ /* 0x040fe20003f42270 */
[--C-:B------:R-:W-:Y:S01]  /*0440*/  @P1 IMAD.MOV.U32 R13, RZ, RZ, R6.reuse ;  /* 0x000000ffff0d1224 */ /* 0x100fe200078e0006 */
[----:B------:R-:W-:Y:S01]  /*0450*/  @P4 MOV R20, R6 ;  /* 0x0000000600144202 */ /* 0x000fe20000000f00 */
[--C-:B------:R-:W-:Y:S02]  /*0460*/  @P3 IMAD.MOV.U32 R19, RZ, RZ, R6.reuse ;  /* 0x000000ffff133224 */ /* 0x100fe400078e0006 */
[----:B------:R-:W-:Y:S02]  /*0470*/  @P5 IMAD.MOV.U32 R12, RZ, RZ, R6 ;  /* 0x000000ffff0c5224 */ /* 0x000fe400078e0006 */
[----:B------:R-:W-:-:S06]  /*0480*/  VIADD R11, R11, 0x4 ;  /* 0x000000040b0b7836 */ /* 0x000fcc0000000000 */
[----:B------:R-:W-:Y:S01]  /*0490*/  @P2 IMAD.MOV.U32 R18, RZ, RZ, R6 ;  /* 0x000000ffff122224 */ /* 0x000fe200078e0006 */
[----:B------:R-:W-:Y:S06]  /*04a0*/  BRA.U UP0, `(.L_x_2) ;  /* 0xfffffffd00a07547 */ /* 0x000fec000b83ffff */
[----:B------:R-:W-:Y:S01]  /*04b0*/  SHF.R.U32.HI R6, RZ, 0x17, R2 ;  /* 0x00000017ff067819 */ /* 0x000fe20000011602 */
[----:B------:R-:W-:Y:S03]  /*04c0*/  BSSY.RECONVERGENT B1, `(.L_x_3) ;  /* 0x0000029000017945 */ /* 0x000fe60003800200 */
[C---:B------:R-:W-:Y:S02]  /*04d0*/  LOP3.LUT R7, R6.reuse, 0xe0, RZ, 0xc0, !PT ;  /* 0x000000e006077812 */ /* 0x040fe400078ec0ff */
[----:B------:R-:W-:-:S03]  /*04e0*/  LOP3.LUT P6, RZ, R6, 0x1f, RZ, 0xc0, !PT ;  /* 0x0000001f06ff7812 */ /* 0x000fc600078cc0ff */
[----:B------:R-:W-:-:S05]  /*04f0*/  VIADD R7, R7, 0xffffff80 ;  /* 0xffffff8007077836 */ /* 0x000fca0000000000 */
[----:B------:R-:W-:-:S05]  /*0500*/  SHF.R.U32.HI R7, RZ, 0x5, R7 ;  /* 0x00000005ff077819 */ /* 0x000fca0000011607 */
[----:B------:R-:W-:-:S05]  /*0510*/  IMAD.U32 R11, R7, -0x4, RZ ;  /* 0xfffffffc070b7824 */ /* 0x000fca00078e00ff */
[C---:B------:R-:W-:Y:S02]  /*0520*/  ISETP.EQ.AND P3, PT, R11.reuse, -0x18, PT ;  /* 0xffffffe80b00780c */ /* 0x040fe40003f62270 */
[C---:B------:R-:W-:Y:S02]  /*0530*/  ISETP.EQ.AND P4, PT, R11.reuse, -0x14, PT ;  /* 0xffffffec0b00780c */ /* 0x040fe40003f82270 */
[C---:B------:R-:W-:Y:S02]  /*0540*/  ISETP.EQ.AND P0, PT, R11.reuse, -0x10, PT ;  /* 0xfffffff00b00780c */ /* 0x040fe40003f02270 */
[C---:B------:R-:W-:Y:S02]  /*0550*/  ISETP.EQ.AND P1, PT, R11.reuse, -0xc, PT ;  /* 0xfffffff40b00780c */ /* 0x040fe40003f22270 */
[C---:B------:R-:W-:Y:S02]  /*0560*/  ISETP.EQ.AND P2, PT, R11.reuse, -0x8, PT ;  /* 0xfffffff80b00780c */ /* 0x040fe40003f42270 */
[----:B------:R-:W-:-:S03]  /*0570*/  ISETP.EQ.AND P5, PT, R11, 0x4, PT ;  /* 0x000000040b00780c */ /* 0x000fc60003fa2270 */
[----:B------:R-:W-:Y:S01]  /*0580*/  @P3 IMAD.MOV.U32 R8, RZ, RZ, R3 ;  /* 0x000000ffff083224 */ /* 0x000fe200078e0003 */
[C---:B------:R-:W-:Y:S01]  /*0590*/  ISETP.EQ.AND P3, PT, R11.reuse, -0x4, PT ;  /* 0xfffffffc0b00780c */ /* 0x040fe20003f62270 */
[--C-:B------:R-:W-:Y:S01]  /*05a0*/  @P4 IMAD.MOV.U32 R8, RZ, RZ, R13.reuse ;  /* 0x000000ffff084224 */ /* 0x100fe200078e000d */
[----:B------:R-:W-:Y:S01]  /*05b0*/  @P4 MOV R7, R3 ;  /* 0x0000000300074202 */ /* 0x000fe20000000f00 */
[----:B------:R-:W-:Y:S01]  /*05c0*/  @P0 IMAD.MOV.U32 R7, RZ, RZ, R13 ;  /* 0x000000ffff070224 */ /* 0x000fe200078e000d */
[----:B------:R-:W-:Y:S01]  /*05d0*/  ISETP.EQ.AND P4, PT, R11, RZ, PT ;  /* 0x000000ff0b00720c */ /* 0x000fe20003f82270 */
[--C-:B------:R-:W-:Y:S02]  /*05e0*/  @P1 IMAD.MOV.U32 R7, RZ, RZ, R18.reuse ;  /* 0x000000ffff071224 */ /* 0x100fe400078e0012 */
[----:B------:R-:W-:Y:S01]  /*05f0*/  @P2 MOV R7, R19 ;  /* 0x0000001300072202 */ /* 0x000fe20000000f00 */
[----:B------:R-:W-:Y:S02]  /*0600*/  @P0 IMAD.MOV.U32 R8, RZ, RZ, R18 ;  /* 0x000000ffff080224 */ /* 0x000fe400078e0012 */
[----:B------:R-:W-:-:S02]  /*0610*/  @P1 IMAD.MOV.U32 R8, RZ, RZ, R19 ;  /* 0x000000ffff081224 */ /* 0x000fc400078e0013 */
[--C-:B------:R-:W-:Y:S02]  /*0620*/  @P2 IMAD.MOV.U32 R8, RZ, RZ, R20.reuse ;  /* 0x000000ffff082224 */ /* 0x100fe400078e0014 */
[----:B------:R-:W-:Y:S02]  /*0630*/  @P3 IMAD.MOV.U32 R7, RZ, RZ, R20 ;  /* 0x000000ffff073224 */ /* 0x000fe400078e0014 */
[--C-:B------:R-:W-:Y:S02]  /*0640*/  @P3 IMAD.MOV.U32 R8, RZ, RZ, R12.reuse ;  /* 0x000000ffff083224 */ /* 0x100fe400078e000c */
[----:B------:R-:W-:Y:S01]  /*0650*/  @P4 IMAD.MOV.U32 R7, RZ, RZ, R12 ;  /* 0x000000ffff074224 */ /* 0x000fe200078e000c */
[----:B------:R-:W-:Y:S01]  /*0660*/  @P5 MOV R7, R0 ;  /* 0x0000000000075202 */ /* 0x000fe20000000f00 */
[----:B------:R-:W-:-:S04]  /*0670*/  @P4 IMAD.MOV.U32 R8, RZ, RZ, R0 ;  /* 0x000000ffff084224 */ /* 0x000fc800078e0000 */
[----:B------:R-:W-:Y:S01]  /*0680*/  IMAD.MOV.U32 R9, RZ, RZ, R7 ;  /* 0x000000ffff097224 */ /* 0x000fe200078e0007 */
[----:B------:R-:W-:Y:S06]  /*0690*/  @!P6 BRA `(.L_x_4) ;  /* 0x00000000002ce947 */ /* 0x000fec0003800000 */
[----:B------:R-:W-:Y:S01]  /*06a0*/  @P0 IMAD.MOV.U32 R10, RZ, RZ, R3 ;  /* 0x000000ffff0a0224 */ /* 0x000fe200078e0003 */
[----:B------:R-:W-:Y:S01]  /*06b0*/  ISETP.EQ.AND P0, PT, R11, 0x8, PT ;  /* 0x000000080b00780c */ /* 0x000fe20003f02270 */
[----:B------:R-:W-:Y:S01]  /*06c0*/  @P1 IMAD.MOV.U32 R10, RZ, RZ, R13 ;  /* 0x000000ffff0a1224 */ /* 0x000fe200078e000d */
[----:B------:R-:W-:Y:S01]  /*06d0*/  LOP3.LUT R7, R6, 0x1f, RZ, 0xc0, !PT ;  /* 0x0000001f06077812 */ /* 0x000fe200078ec0ff */
[----:B------:R-:W-:Y:S02]  /*06e0*/  @P2 IMAD.MOV.U32 R10, RZ, RZ, R18 ;  /* 0x000000ffff0a2224 */ /* 0x000fe400078e0012 */
[----:B------:R-:W-:Y:S01]  /*06f0*/  @P3 IMAD.MOV.U32 R10, RZ, RZ, R19 ;  /* 0x000000ffff0a3224 */ /* 0x000fe200078e0013 */
[----:B------:R-:W-:Y:S01]  /*0700*/  @P4 MOV R10, R20 ;  /* 0x00000014000a4202 */ /* 0x000fe20000000f00 */
[----:B------:R-:W-:Y:S01]  /*0710*/  @P5 IMAD.MOV.U32 R10, RZ, RZ, R12 ;  /* 0x000000ffff0a5224 */ /* 0x000fe200078e000c */
[----:B------:R-:W-:-:S05]  /*0720*/  SHF.L.W.U32.HI R8, R9, R7, R8 ;  /* 0x0000000709087219 */ /* 0x000fca0000010e08 */
[----:B------:R-:W-:-:S05]  /*0730*/  @P0 IMAD.MOV.U32 R10, RZ, RZ, R0 ;  /* 0x000000ffff0a0224 */ /* 0x000fca00078e0000 */
[----:B------:R-:W-:-:S07]  /*0740*/  SHF.L.W.U32.HI R9, R10, R7, R9 ;  /* 0x000000070a097219 */ /* 0x000fce0000010e09 */
.L_x_4:
[----:B------:R-:W-:Y:S05]  /*0750*/  BSYNC.RECONVERGENT B1 ;  /* 0x0000000000017941 */ /* 0x000fea0003800200 */
.L_x_3:
[C---:B------:R-:W-:Y:S01]  /*0760*/  SHF.L.W.U32.HI R21, R9.reuse, 0x2, R8 ;  /* 0x0000000209157819 */ /* 0x040fe20000010e08 */
[----:B------:R-:W-:Y:S01]  /*0770*/  IMAD.SHL.U32 R6, R9, 0x4, RZ ;  /* 0x0000000409067824 */ /* 0x000fe200078e00ff */
[----:B------:R-:W-:Y:S01]  /*0780*/  UMOV UR4, 0x54442d19 ;  /* 0x54442d1900047882 */ /* 0x000fe20000000000 */
[----:B------:R-:W-:Y:S01]  /*0790*/  UMOV UR5, 0x3bf921fb ;  /* 0x3bf921fb00057882 */ /* 0x000fe20000000000 */
[----:B------:R-:W-:Y:S02]  /*07a0*/  SHF.R.S32.HI R0, RZ, 0x1f, R21 ;  /* 0x0000001fff007819 */ /* 0x000fe40000011415 */
[----:B------:R-:W-:Y:S02]  /*07b0*/  ISETP.GE.AND P0, PT, R2, RZ, PT ;  /* 0x000000ff0200720c */ /* 0x000fe40003f06270 */
[C---:B------:R-:W-:Y:S02]  /*07c0*/  LOP3.LUT R6, R0.reuse, R6, RZ, 0x3c, !PT ;  /* 0x0000000600067212 */ /* 0x040fe400078e3cff */
[----:B------:R-:W-:-:S02]  /*07d0*/  LOP3.LUT R7, R0, R21, RZ, 0x3c, !PT ;  /* 0x0000001500077212 */ /* 0x000fc400078e3cff */
[----:B------:R-:W-:Y:S02]  /*07e0*/  SHF.R.U32.HI R0, RZ, 0x1e, R8 ;  /* 0x0000001eff007819 */ /* 0x000fe40000011608 */
[C---:B------:R-:W-:Y:S02]  /*07f0*/  LOP3.LUT R8, R21.reuse, R2, RZ, 0x3c, !PT ;  /* 0x0000000215087212 */ /* 0x040fe400078e3cff */
[----:B------:R-:W0:Y:S01]  /*0800*/  I2F.F64.S64 R6, R6 ;  /* 0x0000000600067312 */ /* 0x000e220000301c00 */
[----:B------:R-:W-:Y:S02]  /*0810*/  LEA.HI R0, R21, R0, RZ, 0x1 ;  /* 0x0000000015007211 */ /* 0x000fe400078f08ff */
[----:B------:R-:W-:-:S03]  /*0820*/  ISETP.GE.AND P1, PT, R8, RZ, PT ;  /* 0x000000ff0800720c */ /* 0x000fc60003f26270 */
[----:B------:R-:W-:-:S04]  /*0830*/  IMAD.MOV R8, RZ, RZ, -R0 ;  /* 0x000000ffff087224 */ /* 0x000fc800078e0a00 */
[----:B------:R-:W-:Y:S01]  /*0840*/  @!P0 IMAD.MOV.U32 R0, RZ, RZ, R8 ;  /* 0x000000ffff008224 */ /* 0x000fe200078e0008 */
[----:B0-----:R-:W-:-:S10]  /*0850*/  DMUL R10, R6, UR4 ;  /* 0x00000004060a7c28 */ /* 0x001fd40008000000 */
[----:B------:R-:W0:Y:S02]  /*0860*/  F2F.F32.F64 R10, R10 ;  /* 0x0000000a000a7310 */ /* 0x000e240000301000 */
[----:B0-----:R-:W-:-:S07]  /*0870*/  FSEL R6, -R10, R10, !P1 ;  /* 0x0000000a0a067208 */ /* 0x001fce0004800100 */
.L_x_1:
[----:B------:R-:W-:Y:S05]  /*0880*/  BSYNC.RECONVERGENT B0 ;  /* 0x0000000000007941 */ /* 0x000fea0003800200 */
.L_x_0:
[----:B------:R-:W-:Y:S01]  /*0890*/  MOV R7, 0x37cbac00 ;  /* 0x37cbac0000077802 */ /* 0x000fe20000000f00 */
[----:B------:R-:W-:Y:S01]  /*08a0*/  FMUL R8, R6, R6 ;  /* 0x0000000606087220 */ /* 0x000fe20000400000 */
[C---:B------:R-:W-:Y:S01]  /*08b0*/  LOP3.LUT R10, R0.reuse, 0x1, RZ, 0xc0, !PT ;  /* 0x00000001000a7812 */ /* 0x040fe200078ec0ff */
[----:B------:R-:W-:Y:S01]  /*08c0*/  IMAD.MOV.U32 R11, RZ, RZ, 0x3d2aaabb ;  /* 0x3d2aaabbff0b7424 */ /* 0x000fe200078e00ff */
[----:B------:R-:W-:Y:S01]  /*08d0*/  LOP3.LUT P1, RZ, R0, 0x2, RZ, 0xc0, !PT ;  /* 0x0000000200ff7812 */ /* 0x000fe2000782c0ff */
[----:B------:R-:W-:Y:S01]  /*08e0*/  FFMA R9, R8, R7, -0.0013887860113754868507 ;  /* 0xbab607ed08097423 */ /* 0x000fe20000000007 */
[----:B------:R-:W-:Y:S01]  /*08f0*/  ISETP.NE.U32.AND P0, PT, R10, 0x1, PT ;  /* 0x000000010a00780c */ /* 0x000fe20003f05070 */
[----:B------:R-:W-:Y:S01]  /*0900*/  IMAD.MOV.U32 R10, RZ, RZ, 0x3effffff ;  /* 0x3effffffff0a7424 */ /* 0x000fe200078e00ff */
[----:B------:R-:W-:Y:S01]  /*0910*/  FSETP.GE.AND P2, PT, |R2|, 105615, PT ;  /* 0x47ce47800200780b */ /* 0x000fe20003f46200 */
[----:B------:R-:W-:Y:S01]  /*0920*/  BSSY.RECONVERGENT B0, `(.L_x_5) ;  /* 0x0000068000007945 */ /* 0x000fe20003800200 */
[----:B------:R-:W-:-:S02]  /*0930*/  FSEL R9, R9, -0.00019574658654164522886, !P0 ;  /* 0xb94d415309097808 */ /* 0x000fc40004000000 */
[----:B------:R-:W-:Y:S02]  /*0940*/  FSEL R11, R11, 0.0083327032625675201416, !P0 ;  /* 0x3c0885e40b0b7808 */ /* 0x000fe40004000000 */
[----:B------:R-:W-:Y:S02]  /*0950*/  FSEL R0, R6, 1, P0 ;  /* 0x3f80000006007808 */ /* 0x000fe40000000000 */
[----:B------:R-:W-:Y:S01]  /*0960*/  FSEL R6, -R10, -0.16666662693023681641, !P0 ;  /* 0xbe2aaaa80a067808 */ /* 0x000fe20004000100 */
[C---:B------:R-:W-:Y:S02]  /*0970*/  FFMA R11, R8.reuse, R9, R11 ;  /* 0x00000009080b7223 */ /* 0x040fe4000000000b */
[C---:B------:R-:W-:Y:S02]  /*0980*/  FFMA R9, R8.reuse, R0, RZ ;  /* 0x0000000008097223 */ /* 0x040fe400000000ff */
[----:B------:R-:W-:-:S04]  /*0990*/  FFMA R6, R8, R11, R6 ;  /* 0x0000000b08067223 */ /* 0x000fc80000000006 */
[----:B------:R-:W-:-:S04]  /*09a0*/  FFMA R6, R9, R6, R0 ;  /* 0x0000000609067223 */ /* 0x000fc80000000000 */
[----:B------:R-:W-:Y:S01]  /*09b0*/  @P1 FADD R6, RZ, -R6 ;  /* 0x80000006ff061221 */ /* 0x000fe20000000000 */
[----:B------:R-:W-:Y:S06]  /*09c0*/  @!P2 BRA `(.L_x_6) ;  /* 0x000000040074a947 */ /* 0x000fec0003800000 */
[----:B------:R-:W-:-:S13]  /*09d0*/  FSETP.NEU.AND P0, PT, |R2|, +INF , PT ;  /* 0x7f8000000200780b */ /* 0x000fda0003f0d200 */
[----:B------:R-:W-:Y:S01]  /*09e0*/  @!P0 FMUL R4, RZ, R2 ;  /* 0x00000002ff048220 */ /* 0x000fe20000400000 */
[----:B------:R-:W-:Y:S01]  /*09f0*/  @!P0 IMAD.MOV.U32 R5, RZ, RZ, RZ ;  /* 0x000000ffff058224 */ /* 0x000fe200078e00ff */
[----:B------:R-:W-:Y:S06]  /*0a00*/  @!P0 BRA `(.L_x_6) ;  /* 0x0000000400648947 */ /* 0x000fec0003800000 */
[----:B------:R-:W-:Y:S01]  /*0a10*/  IMAD.SHL.U32 R0, R2, 0x100, RZ ;  /* 0x0000010002007824 */ /* 0x000fe200078e00ff */
[----:B------:R-:W-:Y:S01]  /*0a20*/  CS2R R8, SRZ ;  /* 0x0000000000087805 */ /* 0x000fe2000001ff00 */
[----:B------:R-:W0:Y:S03]  /*0a30*/  LDCU.64 UR8, c[0x4][URZ] ;  /* 0x01000000ff0877ac */ /* 0x000e260008000a00 */
[----:B------:R-:W-:Y:S01]  /*0a40*/  LOP3.LUT R21, R0, 0x80000000, RZ, 0xfc, !PT ;  /* 0x8000000000157812 */ /* 0x000fe200078efcff */
[----:B------:R-:W-:Y:S01]  /*0a50*/  UMOV UR5, URZ ;  /* 0x000000ff00057c82 */ /* 0x000fe20008000000 */
[----:B------:R-:W-:-:S05]  /*0a60*/  UMOV UR4, URZ ;  /* 0x000000ff00047c82 */ /* 0x000fca0008000000 */
.L_x_7:
[----:B0-----:R-:W-:Y:S01]  /*0a70*/  IMAD.U32 R10, RZ, RZ, UR8 ;  /* 0x00000008ff0a7e24 */ /* 0x001fe2000f8e00ff */
[----:B------:R-:W-:-:S05]  /*0a80*/  MOV R11, UR9 ;  /* 0x00000009000b7c02 */ /* 0x000fca0008000f00 */
        /* <DEDUP_REMOVED lines=9> */
[----:B------:R-:W-:-:S02]  /*0b20*/  ISETP.EQ.AND P4, PT, R8, 0x10, PT ;  /* 0x000000100800780c */ /* 0x000fc40003f82270 */
[C---:B------:R-:W-:Y:S01]  /*0b30*/  ISETP.EQ.AND P5, PT, R8.reuse, 0x14, PT ;  /* 0x000000140800780c */ /* 0x040fe20003fa2270 */
[----:B------:R-:W-:Y:S02]  /*0b40*/  VIADD R8, R8, 0x4 ;  /* 0x0000000408087836 */ /* 0x000fe40000000000 */
[----:B--2---:R-:W-:-:S03]  /*0b50*/  IMAD.WIDE.U32 R4, R4, R21, RZ ;  /* 0x0000001504047225 */ /* 0x004fc600078e00ff */
[----:B------:R-:W-:-:S04]  /*0b60*/  IADD3 R0, P6, PT, R4, R9, RZ ;  /* 0x0000000904007210 */ /* 0x000fc80007fde0ff */
[----:B------:R-:W-:Y:S01]  /*0b70*/  IADD3.X R9, PT, PT, R5, UR5, RZ, P6, !PT ;  /* 0x0000000505097c10 */ /* 0x000fe2000b7fe4ff */
[--C-:B------:R-:W-:Y:S02]  /*0b80*/  @P0 IMAD.MOV.U32 R3, RZ, RZ, R0.reuse ;  /* 0x000000ffff030224 */ /* 0x100fe400078e0000 */
[----:B------:R-:W-:Y:S01]  /*0b90*/  @P5 MOV R12, R0 ;  /* 0x00000000000c5202 */ /* 0x000fe20000000f00 */
[--C-:B------:R-:W-:Y:S02]  /*0ba0*/  @P1 IMAD.MOV.U32 R13, RZ, RZ, R0.reuse ;  /* 0x000000ffff0d1224 */ /* 0x100fe400078e0000 */
[--C-:B------:R-:W-:Y:S02]  /*0bb0*/  @P2 IMAD.MOV.U32 R18, RZ, RZ, R0.reuse ;  /* 0x000000ffff122224 */ /* 0x100fe400078e0000 */
[--C-:B------:R-:W-:Y:S02]  /*0bc0*/  @P3 IMAD.MOV.U32 R19, RZ, RZ, R0.reuse ;  /* 0x000000ffff133224 */ /* 0x100fe400078e0000 */
        /* <DEDUP_REMOVED lines=14> */
[----:B------:R-:W-:-:S03]  /*0cb0*/  ISETP.EQ.AND P5, PT, R8, RZ, PT ;  /* 0x000000ff0800720c */ /* 0x000fc60003fa2270 */
[--C-:B------:R-:W-:Y:S01]  /*0cc0*/  @P3 IMAD.MOV.U32 R0, RZ, RZ, R3.reuse ;  /* 0x000000ffff003224 */ /* 0x100fe200078e0003 */
[C---:B------:R-:W-:Y:S01]  /*0cd0*/  ISETP.EQ.AND P3, PT, R8.reuse, -0x4, PT ;  /* 0xfffffffc0800780c */ /* 0x040fe20003f62270 */
[----:B------:R-:W-:Y:S01]  /*0ce0*/  @P4 IMAD.MOV.U32 R4, RZ, RZ, R3 ;  /* 0x000000ffff044224 */ /* 0x000fe200078e0003 */
[----:B------:R-:W-:Y:S01]  /*0cf0*/  @P4 MOV R0, R13 ;  /* 0x0000000d00004202 */ /* 0x000fe20000000f00 */
[----:B------:R-:W-:Y:S01]  /*0d00*/  @P2 IMAD.MOV.U32 R4, RZ, RZ, R13 ;  /* 0x000000ffff042224 */ /* 0x000fe200078e000d */
[----:B------:R-:W-:Y:S01]  /*0d10*/  ISETP.EQ.AND P4, PT, R8, 0x4, PT ;  /* 0x000000040800780c */ /* 0x000fe20003f82270 */
[--C-:B------:R-:W-:Y:S02]  /*0d20*/  @P2 IMAD.MOV.U32 R0, RZ, RZ, R18.reuse ;  /* 0x000000ffff002224 */ /* 0x100fe400078e0012 */
[----:B------:R-:W-:Y:S02]  /*0d30*/  @P1 IMAD.MOV.U32 R4, RZ, RZ, R18 ;  /* 0x000000ffff041224 */ /* 0x000fe400078e0012 */
[--C-:B------:R-:W-:Y:S01]  /*0d40*/  @P1 IMAD.MOV.U32 R0, RZ, RZ, R19.reuse ;  /* 0x000000ffff001224 */ /* 0x100fe200078e0013 */
[----:B------:R-:W-:Y:S01]  /*0d50*/  @P0 MOV R0, R20 ;  /* 0x0000001400000202 */ /* 0x000fe20000000f00 */
[----:B------:R-:W-:-:S02]  /*0d60*/  @P0 IMAD.MOV.U32 R4, RZ, RZ, R19 ;  /* 0x000000ffff040224 */ /* 0x000fc400078e0013 */
[----:B------:R-:W-:Y:S02]  /*0d70*/  @P3 IMAD.MOV.U32 R4, RZ, RZ, R20 ;  /* 0x000000ffff043224 */ /* 0x000fe400078e0014 */
[--C-:B------:R-:W-:Y:S02]  /*0d80*/  @P3 IMAD.MOV.U32 R0, RZ, RZ, R12.reuse ;  /* 0x000000ffff003224 */ /* 0x100fe400078e000c */
[----:B------:R-:W-:Y:S02]  /*0d90*/  @P5 IMAD.MOV.U32 R4, RZ, RZ, R12 ;  /* 0x000000ffff045224 */ /* 0x000fe400078e000c */
[--C-:B------:R-:W-:Y:S02]  /*0da0*/  @P5 IMAD.MOV.U32 R0, RZ, RZ, R9.reuse ;  /* 0x000000ffff005224 */ /* 0x100fe400078e0009 */
[----:B------:R-:W-:Y:S01]  /*0db0*/  @P4 IMAD.MOV.U32 R4, RZ, RZ, R9 ;  /* 0x000000ffff044224 */ /* 0x000fe200078e0009 */
[----:B------:R-:W-:Y:S06]  /*0dc0*/  @!P6 BRA `(.L_x_9) ;  /* 0x000000000028e947 */ /* 0x000fec0003800000 */
[----:B------:R-:W-:Y:S01]  /*0dd0*/  @P1 MOV R3, R13 ;  /* 0x0000000d00031202 */ /* 0x000fe20000000f00 */
[----:B------:R-:W-:Y:S01]  /*0de0*/  @P0 IMAD.MOV.U32 R3, RZ, RZ, R18 ;  /* 0x000000ffff030224 */ /* 0x000fe200078e0012 */
[----:B------:R-:W-:Y:S01]  /*0df0*/  ISETP.EQ.AND P0, PT, R8, 0x8, PT ;  /* 0x000000080800780c */ /* 0x000fe20003f02270 */
[----:B------:R-:W-:Y:S01]  /*0e00*/  @P3 IMAD.MOV.U32 R3, RZ, RZ, R19 ;  /* 0x000000ffff033224 */ /* 0x000fe200078e0013 */
[----:B------:R-:W-:Y:S01]  /*0e10*/  LOP3.LUT R5, R5, 0x1f, RZ, 0xc0, !PT ;  /* 0x0000001f05057812 */ /* 0x000fe200078ec0ff */
[----:B------:R-:W-:Y:S02]  /*0e20*/  @P5 IMAD.MOV.U32 R3, RZ, RZ, R20 ;  /* 0x000000ffff035224 */ /* 0x000fe400078e0014 */
[----:B------:R-:W-:Y:S01]  /*0e30*/  @P4 IMAD.MOV.U32 R3, RZ, RZ, R12 ;  /* 0x000000ffff034224 */ /* 0x000fe200078e000c */
[----:B------:R-:W-:-:S07]  /*0e40*/  SHF.L.W.U32.HI R0, R4, R5, R0 ;  /* 0x0000000504007219 */ /* 0x000fce0000010e00 */
[----:B------:R-:W-:-:S05]  /*0e50*/  @P0 IMAD.MOV.U32 R3, RZ, RZ, R9 ;  /* 0x000000ffff030224 */ /* 0x000fca00078e0009 */
[----:B------:R-:W-:-:S07]  /*0e60*/  SHF.L.W.U32.HI R4, R3, R5, R4 ;  /* 0x0000000503047219 */ /* 0x000fce0000010e04 */
.L_x_9:
[----:B------:R-:W-:Y:S05]  /*0e70*/  BSYNC.RECONVERGENT B1 ;  /* 0x0000000000017941 */ /* 0x000fea0003800200 */
.L_x_8:
[C---:B------:R-:W-:Y:S01]  /*0e80*/  SHF.L.W.U32.HI R3, R4.reuse, 0x2, R0 ;  /* 0x0000000204037819 */ /* 0x040fe20000010e00 */
[----:B------:R-:W-:Y:S01]  /*0e90*/  UMOV UR4, 0x54442d19 ;  /* 0x54442d1900047882 */ /* 0x000fe20000000000 */
[----:B------:R-:W-:Y:S01]  /*0ea0*/  SHF.L.U32 R4, R4, 0x2, RZ ;  /* 0x0000000204047819 */ /* 0x000fe200000006ff */
[----:B------:R-:W-:Y:S01]  /*0eb0*/  UMOV UR5, 0x3bf921fb ;  /* 0x3bf921fb00057882 */ /* 0x000fe20000000000 */
[----:B------:R-:W-:Y:S02]  /*0ec0*/  SHF.R.S32.HI R5, RZ, 0x1f, R3 ;  /* 0x0000001fff057819 */ /* 0x000fe40000011403 */
[----:B------:R-:W-:Y:S02]  /*0ed0*/  ISETP.GE.AND P1, PT, R2, RZ, PT ;  /* 0x000000ff0200720c */ /* 0x000fe40003f26270 */
[C---:B------:R-:W-:Y:S02]  /*0ee0*/  LOP3.LUT R10, R5.reuse, R4, RZ, 0x3c, !PT ;  /* 0x00000004050a7212 */ /* 0x040fe400078e3cff */
[----:B------:R-:W-:-:S02]  /*0ef0*/  LOP3.LUT R11, R5, R3, RZ, 0x3c, !PT ;  /* 0x00000003050b7212 */ /* 0x000fc400078e3cff */
[----:B------:R-:W-:Y:S02]  /*0f00*/  SHF.R.U32.HI R0, RZ, 0x1e, R0 ;  /* 0x0000001eff007819 */ /* 0x000fe40000011600 */
[----:B------:R-:W0:Y:S01]  /*0f10*/  I2F.F64.S64 R4, R10 ;  /* 0x0000000a00047312 */ /* 0x000e220000301c00 */
[----:B------:R-:W-:-:S04]  /*0f20*/  LOP3.LUT R2, R3, R2, RZ, 0x3c, !PT ;  /* 0x0000000203027212 */ /* 0x000fc800078e3cff */
[----:B------:R-:W-:Y:S01]  /*0f30*/  ISETP.GE.AND P0, PT, R2, RZ, PT ;  /* 0x000000ff0200720c */ /* 0x000fe20003f06270 */
[----:B0-----:R-:W-:Y:S01]  /*0f40*/  DMUL R8, R4, UR4 ;  /* 0x0000000404087c28 */ /* 0x001fe20008000000 */
[----:B------:R-:W-:-:S05]  /*0f50*/  LEA.HI R5, R3, R0, RZ, 0x1 ;  /* 0x0000000003057211 */ /* 0x000fca00078f08ff */
[----:B------:R-:W-:-:S04]  /*0f60*/  IMAD.MOV R0, RZ, RZ, -R5 ;  /* 0x000000ffff007224 */ /* 0x000fc800078e0a05 */
[----:B------:R-:W0:Y:S01]  /*0f70*/  F2F.F32.F64 R8, R8 ;  /* 0x0000000800087310 */ /* 0x000e220000301000 */
[----:B------:R-:W-:Y:S01]  /*0f80*/  @!P1 IMAD.MOV.U32 R5, RZ, RZ, R0 ;  /* 0x000000ffff059224 */ /* 0x000fe200078e0000 */
[----:B0-----:R-:W-:-:S07]  /*0f90*/  FSEL R4, -R8, R8, !P0 ;  /* 0x0000000808047208 */ /* 0x001fce0004000100 */
.L_x_6:
[----:B------:R-:W-:Y:S05]  /*0fa0*/  BSYNC.RECONVERGENT B0 ;  /* 0x0000000000007941 */ /* 0x000fea0003800200 */
.L_x_5:
[----:B------:R-:W2:Y:S04]  /*0fb0*/  LDG.E R18, desc[UR6][R16.64+0x10] ;  /* 0x0000100610127981 */ /* 0x000ea8000c1e1900 */
[----:B------:R-:W3:Y:S04]  /*0fc0*/  LDG.E R12, desc[UR6][R16.64+0xc] ;  /* 0x00000c06100c7981 */ /* 0x000ee8000c1e1900 */
[----:B------:R-:W4:Y:S04]  /*0fd0*/  LDG.E R11, desc[UR6][R16.64+0x4] ;  /* 0x00000406100b7981 */ /* 0x000f28000c1e1900 */
[----:B------:R-:W5:Y:S04]  /*0fe0*/  LDG.E R3, desc[UR6][R16.64] ;  /* 0x0000000610037981 */ /* 0x000f68000c1e1900 */
[----:B------:R-:W5:Y:S04]  /*0ff0*/  LDG.E R8, desc[UR6][R16.64+0x14] ;  /* 0x0000140610087981 */ /* 0x000f68000c1e1900 */
[----:B------:R-:W5:Y:S01]  /*1000*/  LDG.E R9, desc[UR6][R16.64+0x8] ;  /* 0x0000080610097981 */ /* 0x000f62000c1e1900 */
[----:B------:R-:W-:Y:S01]  /*1010*/  FMUL R2, R4, R4 ;  /* 0x0000000404027220 */ /* 0x000fe20000400000 */
[C---:B------:R-:W-:Y:S01]  /*1020*/  LOP3.LUT R0, R5.reuse, 0x1, RZ, 0xc0, !PT ;  /* 0x0000000105007812 */ /* 0x040fe200078ec0ff */
[----:B------:R-:W-:Y:S01]  /*1030*/  IMAD.MOV.U32 R13, RZ, RZ, 0x3c0885e4 ;  /* 0x3c0885e4ff0d7424 */ /* 0x000fe200078e00ff */
[----:B------:R-:W-:Y:S01]  /*1040*/  BSSY.RECONVERGENT B0, `(.L_x_10) ;  /* 0x0000024000007945 */ /* 0x000fe20003800200 */
[----:B------:R-:W-:Y:S01]  /*1050*/  FFMA R7, R2, R7, -0.0013887860113754868507 ;  /* 0xbab607ed02077423 */ /* 0x000fe20000000007 */
[----:B------:R-:W-:Y:S01]  /*1060*/  ISETP.NE.U32.AND P0, PT, R0, 0x1, PT ;  /* 0x000000010000780c */ /* 0x000fe20003f05070 */
[----:B------:R-:W-:-:S02]  /*1070*/  VIADD R5, R5, 0x1 ;  /* 0x0000000105057836 */ /* 0x000fc40000000000 */
[----:B------:R-:W-:Y:S01]  /*1080*/  IMAD.MOV.U32 R10, RZ, RZ, 0x3e2aaaa8 ;  /* 0x3e2aaaa8ff0a7424 */ /* 0x000fe200078e00ff */
[----:B------:R-:W-:Y:S02]  /*1090*/  FSEL R7, R7, -0.00019574658654164522886, P0 ;  /* 0xb94d415307077808 */ /* 0x000fe40000000000 */
[----:B------:R-:W-:Y:S02]  /*10a0*/  FSEL R13, R13, 0.041666727513074874878, !P0 ;  /* 0x3d2aaabb0d0d7808 */ /* 0x000fe40004000000 */
[----:B------:R-:W-:Y:S02]  /*10b0*/  LOP3.LUT P1, RZ, R5, 0x2, RZ, 0xc0, !PT ;  /* 0x0000000205ff7812 */ /* 0x000fe4000782c0ff */
[----:B------:R-:W-:Y:S01]  /*10c0*/  FSEL R10, -R10, -0.4999999701976776123, !P0 ;  /* 0xbeffffff0a0a7808 */ /* 0x000fe20004000100 */
[----:B------:R-:W-:Y:S01]  /*10d0*/  FFMA R7, R2, R7, R13 ;  /* 0x0000000702077223 */ /* 0x000fe2000000000d */
[----:B------:R-:W-:-:S03]  /*10e0*/  FSEL R0, R4, 1, !P0 ;  /* 0x3f80000004007808 */ /* 0x000fc60004000000 */
[C---:B------:R-:W-:Y:S02]  /*10f0*/  FFMA R7, R2.reuse, R7, R10 ;  /* 0x0000000702077223 */ /* 0x040fe4000000000a */
[----:B------:R-:W-:-:S04]  /*1100*/  FFMA R5, R2, R0, RZ ;  /* 0x0000000002057223 */ /* 0x000fc800000000ff */
[----:B------:R-:W-:-:S04]  /*1110*/  FFMA R5, R5, R7, R0 ;  /* 0x0000000705057223 */ /* 0x000fc80000000000 */
[----:B------:R-:W-:-:S04]  /*1120*/  @P1 FADD R5, RZ, -R5 ;  /* 0x80000005ff051221 */ /* 0x000fc80000000000 */
[C---:B--2---:R-:W-:Y:S01]  /*1130*/  FMUL R7, R5.reuse, R18 ;  /* 0x0000001205077220 */ /* 0x044fe20000400000 */
[----:B---3--:R-:W-:-:S03]  /*1140*/  FMUL R12, R5, R12 ;  /* 0x0000000c050c7220 */ /* 0x008fc60000400000 */
[C---:B----4-:R-:W-:Y:S01]  /*1150*/  FFMA R2, R6.reuse, R11, R7 ;  /* 0x0000000b06027223 */ /* 0x050fe20000000007 */
[----:B-----5:R-:W-:-:S03]  /*1160*/  FFMA R3, R6, R3, R12 ;  /* 0x0000000306037223 */ /* 0x020fc6000000000c */
[----:B------:R-:W-:Y:S01]  /*1170*/  FMUL R0, R2, R2 ;  /* 0x0000000202007220 */ /* 0x000fe20000400000 */
[----:B------:R-:W-:-:S03]  /*1180*/  FMUL R4, R5, R8 ;  /* 0x0000000805047220 */ /* 0x000fc60000400000 */
[----:B------:R-:W-:Y:S01]  /*1190*/  FFMA R5, R3, R3, R0 ;  /* 0x0000000303057223 */ /* 0x000fe20000000000 */
[----:B------:R-:W-:-:S04]  /*11a0*/  FFMA R4, R6, R9, R4 ;  /* 0x0000000906047223 */ /* 0x000fc80000000004 */
[----:B------:R-:W-:-:S04]  /*11b0*/  FFMA R5, R4, R4, R5 ;  /* 0x0000000404057223 */ /* 0x000fc80000000005 */
[----:B------:R0:W1:Y:S01]  /*11c0*/  MUFU.RSQ R0, R5 ;  /* 0x0000000500007308 */ /* 0x0000620000001400 */
[----:B------:R-:W-:-:S04]  /*11d0*/  IADD3 R6, PT, PT, R5, -0xd000000, RZ ;  /* 0xf300000005067810 */ /* 0x000fc80007ffe0ff */
[----:B------:R-:W-:-:S13]  /*11e0*/  ISETP.GT.U32.AND P0, PT, R6, 0x727fffff, PT ;  /* 0x727fffff0600780c */ /* 0x000fda0003f04070 */
[----:B01----:R-:W-:Y:S05]  /*11f0*/  @!P0 BRA `(.L_x_11) ;  /* 0x0000000000108947 */ /* 0x003fea0003800000 */
[----:B------:R-:W-:-:S07]  /*1200*/  MOV R10, 0x1220 ;  /* 0x00001220000a7802 */ /* 0x000fce0000000f00 */
[----:B------:R-:W-:Y:S05]  /*1210*/  CALL.REL.NOINC `($__internal_2_$__cuda_sm20_sqrt_rn_f32_slowpath) ;  /* 0x0000000c00647944 */ /* 0x000fea0003c00000 */
[----:B------:R-:W-:Y:S01]  /*1220*/  IMAD.MOV.U32 R12, RZ, RZ, R5 ;  /* 0x000000ffff0c7224 */ /* 0x000fe200078e0005 */
[----:B------:R-:W-:Y:S06]  /*1230*/  BRA `(.L_x_12) ;  /* 0x0000000000107947 */ /* 0x000fec0003800000 */
.L_x_11:
[----:B------:R-:W-:Y:S01]  /*1240*/  FMUL.FTZ R12, R5, R0 ;  /* 0x00000000050c7220 */ /* 0x000fe20000410000 */
[----:B------:R-:W-:-:S03]  /*1250*/  FMUL.FTZ R0, R0, 0.5 ;  /* 0x3f00000000007820 */ /* 0x000fc60000410000 */
[----:B------:R-:W-:-:S04]  /*1260*/  FFMA R5, -R12, R12, R5 ;  /* 0x0000000c0c057223 */ /* 0x000fc80000000105 */
[----:B------:R-:W-:-:S07]  /*1270*/  FFMA R12, R5, R0, R12 ;  /* 0x00000000050c7223 */ /* 0x000fce000000000c */
.L_x_12:
[----:B------:R-:W-:Y:S05]  /*1280*/  BSYNC.RECONVERGENT B0 ;  /* 0x0000000000007941 */ /* 0x000fea0003800200 */
.L_x_10:
[----:B------:R-:W0:Y:S01]  /*1290*/  F2F.F64.F32 R12, R12 ;  /* 0x0000000c000c7310 */ /* 0x000e220000201800 */
[----:B------:R-:W-:Y:S01]  /*12a0*/  IMAD.MOV.U32 R6, RZ, RZ, 0x1 ;  /* 0x00000001ff067424 */ /* 0x000fe200078e00ff */
[----:B------:R-:W-:Y:S01]  /*12b0*/  UMOV UR4, 0xb490f400 ;  /* 0xb490f40000047882 */ /* 0x000fe20000000000 */
[----:B------:R-:W-:Y:S01]  /*12c0*/  UMOV UR5, 0x42f6a86b ;  /* 0x42f6a86b00057882 */ /* 0x000fe20000000000 */
[----:B------:R-:W-:Y:S04]  /*12d0*/  BSSY.RECONVERGENT B0, `(.L_x_13) ;  /* 0x0000015000007945 */ /* 0x000fe80003800200 */
[----:B0-----:R-:W0:Y:S02]  /*12e0*/  MUFU.RCP64H R7, R13 ;  /* 0x0000000d00077308 */ /* 0x001e240000001800 */
[----:B0-----:R-:W-:-:S08]  /*12f0*/  DFMA R8, -R12, R6, 1 ;  /* 0x3ff000000c08742b */ /* 0x001fd00000000106 */
[----:B------:R-:W-:-:S08]  /*1300*/  DFMA R8, R8, R8, R8 ;  /* 0x000000080808722b */ /* 0x000fd00000000008 */
[----:B------:R-:W-:-:S08]  /*1310*/  DFMA R8, R6, R8, R6 ;  /* 0x000000080608722b */ /* 0x000fd00000000006 */
[----:B------:R-:W-:-:S08]  /*1320*/  DFMA R6, -R12, R8, 1 ;  /* 0x3ff000000c06742b */ /* 0x000fd00000000108 */
[----:B------:R-:W-:-:S08]  /*1330*/  DFMA R6, R8, R6, R8 ;  /* 0x000000060806722b */ /* 0x000fd00000000008 */
[----:B------:R-:W-:-:S08]  /*1340*/  DMUL R8, R6, UR4 ;  /* 0x0000000406087c28 */ /* 0x000fd00008000000 */
[----:B------:R-:W-:-:S08]  /*1350*/  DFMA R10, -R12, R8, UR4 ;  /* 0x000000040c0a7e2b */ /* 0x000fd00008000108 */
[----:B------:R-:W-:-:S10]  /*1360*/  DFMA R6, R6, R10, R8 ;  /* 0x0000000a0606722b */ /* 0x000fd40000000008 */
[----:B------:R-:W-:-:S05]  /*1370*/  FFMA R0, RZ, R13, R7 ;  /* 0x0000000dff007223 */ /* 0x000fca0000000007 */
[----:B------:R-:W-:-:S13]  /*1380*/  FSETP.GT.AND P0, PT, |R0|, 1.469367938527859385e-39, PT ;  /* 0x001000000000780b */ /* 0x000fda0003f04200 */
[----:B------:R-:W-:Y:S05]  /*1390*/  @P0 BRA `(.L_x_14) ;  /* 0x0000000000200947 */ /* 0x000fea0003800000 */
[----:B------:R-:W-:Y:S01]  /*13a0*/  IMAD.MOV.U32 R6, RZ, RZ, -0x4b6f0c00 ;  /* 0xb490f400ff067424 */ /* 0x000fe200078e00ff */
[----:B------:R-:W-:Y:S01]  /*13b0*/  MOV R9, R13 ;  /* 0x0000000d00097202 */ /* 0x000fe20000000f00 */
[----:B------:R-:W-:Y:S01]  /*13c0*/  IMAD.MOV.U32 R7, RZ, RZ, 0x42f6a86b ;  /* 0x42f6a86bff077424 */ /* 0x000fe200078e00ff */
[----:B------:R-:W-:Y:S01]  /*13d0*/  MOV R0, 0x1400 ;  /* 0x0000140000007802 */ /* 0x000fe20000000f00 */
[----:B------:R-:W-:-:S07]  /*13e0*/  IMAD.MOV.U32 R8, RZ, RZ, R12 ;  /* 0x000000ffff087224 */ /* 0x000fce00078e000c */
[----:B------:R-:W-:Y:S05]  /*13f0*/  CALL.REL.NOINC `($__internal_0_$__cuda_sm20_div_rn_f64_full) ;  /* 0x0000000000d47944 */ /* 0x000fea0003c00000 */
[----:B------:R-:W-:Y:S02]  /*1400*/  IMAD.MOV.U32 R6, RZ, RZ, R20 ;  /* 0x000000ffff067224 */ /* 0x000fe400078e0014 */
[----:B------:R-:W-:-:S07]  /*1410*/  IMAD.MOV.U32 R7, RZ, RZ, R21 ;  /* 0x000000ffff077224 */ /* 0x000fce00078e0015 */
.L_x_14:
[----:B------:R-:W-:Y:S05]  /*1420*/  BSYNC.RECONVERGENT B0 ;  /* 0x0000000000007941 */ /* 0x000fea0003800200 */
.L_x_13:
[----:B------:R-:W0:Y:S01]  /*1430*/  MUFU.RSQ64H R19, R7 ;  /* 0x0000000700137308 */ /* 0x000e220000001c00 */
[----:B------:R-:W-:Y:S01]  /*1440*/  VIADD R18, R7, 0xfcb00000 ;  /* 0xfcb0000007127836 */ /* 0x000fe20000000000 */
[----:B------:R-:W-:Y:S01]  /*1450*/  BSSY.RECONVERGENT B0, `(.L_x_15) ;  /* 0x0000011000007945 */ /* 0x000fe20003800200 */
[----:B------:R-:W-:Y:S02]  /*1460*/  IMAD.MOV.U32 R24, RZ, RZ, 0x0 ;  /* 0x00000000ff187424 */ /* 0x000fe400078e00ff */
[----:B------:R-:W-:Y:S01]  /*1470*/  IMAD.MOV.U32 R25, RZ, RZ, 0x3fd80000 ;  /* 0x3fd80000ff197424 */ /* 0x000fe200078e00ff */
[----:B------:R-:W-:Y:S01]  /*1480*/  ISETP.GE.U32.AND P0, PT, R18, 0x7ca00000, PT ;  /* 0x7ca000001200780c */ /* 0x000fe20003f06070 */
[----:B0-----:R-:W-:-:S08]  /*1490*/  DMUL R8, R18, R18 ;  /* 0x0000001212087228 */ /* 0x001fd00000000000 */
[----:B------:R-:W-:-:S08]  /*14a0*/  DFMA R8, -R8, R6, 1 ;  /* 0x3ff000000808742b */ /* 0x000fd00000000106 */
[----:B------:R-:W-:Y:S02]  /*14b0*/  DFMA R24, R8, R24, 0.5 ;  /* 0x3fe000000818742b */ /* 0x000fe40000000018 */
[----:B------:R-:W-:-:S08]  /*14c0*/  DMUL R8, R18, R8 ;  /* 0x0000000812087228 */ /* 0x000fd00000000000 */
[----:B------:R-:W-:-:S08]  /*14d0*/  DFMA R24, R24, R8, R18 ;  /* 0x000000081818722b */ /* 0x000fd00000000012 */
[----:B------:R-:W-:Y:S02]  /*14e0*/  DMUL R8, R24, R6 ;  /* 0x0000000618087228 */ /* 0x000fe40000000000 */
[----:B------:R-:W-:Y:S01]  /*14f0*/  IADD3 R23, PT, PT, R25, -0x100000, RZ ;  /* 0xfff0000019177810 */ /* 0x000fe20007ffe0ff */
[----:B------:R-:W-:-:S05]  /*1500*/  IMAD.MOV.U32 R22, RZ, RZ, R24 ;  /* 0x000000ffff167224 */ /* 0x000fca00078e0018 */
[----:B------:R-:W-:-:S08]  /*1510*/  DFMA R10, R8, -R8, R6 ;  /* 0x80000008080a722b */ /* 0x000fd00000000006 */
[----:B------:R-:W-:Y:S01]  /*1520*/  DFMA R20, R10, R22, R8 ;  /* 0x000000160a14722b */ /* 0x000fe20000000008 */
[----:B------:R-:W-:Y:S10]  /*1530*/  @!P0 BRA `(.L_x_16) ;  /* 0x0000000000088947 */ /* 0x000ff40003800000 */
[----:B------:R-:W-:-:S07]  /*1540*/  MOV R0, 0x1560 ;  /* 0x0000156000007802 */ /* 0x000fce0000000f00 */
[----:B------:R-:W-:Y:S05]  /*1550*/  CALL.REL.NOINC `($__internal_1_$__cuda_sm20_dsqrt_rn_f64_mediumpath_v1) ;  /* 0x0000000400e87944 */ /* 0x000fea0003c00000 */
.L_x_16:
[----:B------:R-:W-:Y:S05]  /*1560*/  BSYNC.RECONVERGENT B0 ;  /* 0x0000000000007941 */ /* 0x000fea0003800200 */
.L_x_15:
[----:B------:R-:W0:Y:S01]  /*1570*/  MUFU.RCP64H R7, R13 ;  /* 0x0000000d00077308 */ /* 0x000e220000001800 */
[----:B------:R-:W-:Y:S01]  /*1580*/  IMAD.MOV.U32 R6, RZ, RZ, 0x1 ;  /* 0x00000001ff067424 */ /* 0x000fe200078e00ff */
[----:B------:R-:W-:Y:S01]  /*1590*/  FSETP.GEU.AND P1, PT, |R21|, 6.5827683646048100446e-37, PT ;  /* 0x036000001500780b */ /* 0x000fe20003f2e200 */
[----:B------:R-:W-:Y:S04]  /*15a0*/  BSSY.RECONVERGENT B0, `(.L_x_17) ;  /* 0x0000014000007945 */ /* 0x000fe80003800200 */
[----:B0-----:R-:W-:-:S08]  /*15b0*/  DFMA R8, -R12, R6, 1 ;  /* 0x3ff000000c08742b */ /* 0x001fd00000000106 */
[----:B------:R-:W-:-:S08]  /*15c0*/  DFMA R8, R8, R8, R8 ;  /* 0x000000080808722b */ /* 0x000fd00000000008 */
[----:B------:R-:W-:-:S08]  /*15d0*/  DFMA R8, R6, R8, R6 ;  /* 0x000000080608722b */ /* 0x000fd00000000006 */
[----:B------:R-:W-:-:S08]  /*15e0*/  DFMA R6, -R12, R8, 1 ;  /* 0x3ff000000c06742b */ /* 0x000fd00000000108 */
[----:B------:R-:W-:-:S08]  /*15f0*/  DFMA R10, R8, R6, R8 ;  /* 0x00000006080a722b */ /* 0x000fd00000000008 */
[----:B------:R-:W-:-:S08]  /*1600*/  DMUL R6, R10, R20 ;  /* 0x000000140a067228 */ /* 0x000fd00000000000 */
[----:B------:R-:W-:-:S08]  /*1610*/  DFMA R8, -R12, R6, R20 ;  /* 0x000000060c08722b */ /* 0x000fd00000000114 */
[----:B------:R-:W-:-:S10]  /*1620*/  DFMA R6, R10, R8, R6 ;  /* 0x000000080a06722b */ /* 0x000fd40000000006 */
[----:B------:R-:W-:-:S05]  /*1630*/  FFMA R0, RZ, R13, R7 ;  /* 0x0000000dff007223 */ /* 0x000fca0000000007 */
[----:B------:R-:W-:-:S13]  /*1640*/  FSETP.GT.AND P0, PT, |R0|, 1.469367938527859385e-39, PT ;  /* 0x001000000000780b */ /* 0x000fda0003f04200 */
[----:B------:R-:W-:Y:S05]  /*1650*/  @P0 BRA P1, `(.L_x_18) ;  /* 0x0000000000200947 */ /* 0x000fea0000800000 */
[----:B------:R-:W-:Y:S01]  /*1660*/  IMAD.MOV.U32 R6, RZ, RZ, R20 ;  /* 0x000000ffff067224 */ /* 0x000fe200078e0014 */
[----:B------:R-:W-:Y:S01]  /*1670*/  MOV R9, R13 ;  /* 0x0000000d00097202 */ /* 0x000fe20000000f00 */
[----:B------:R-:W-:Y:S01]  /*1680*/  IMAD.MOV.U32 R7, RZ, RZ, R21 ;  /* 0x000000ffff077224 */ /* 0x000fe200078e0015 */
[----:B------:R-:W-:Y:S01]  /*1690*/  MOV R0, 0x16c0 ;  /* 0x000016c000007802 */ /* 0x000fe20000000f00 */
[----:B------:R-:W-:-:S07]  /*16a0*/  IMAD.MOV.U32 R8, RZ, RZ, R12 ;  /* 0x000000ffff087224 */ /* 0x000fce00078e000c */
[----:B------:R-:W-:Y:S05]  /*16b0*/  CALL.REL.NOINC `($__internal_0_$__cuda_sm20_div_rn_f64_full) ;  /* 0x0000000000247944 */ /* 0x000fea0003c00000 */
[----:B------:R-:W-:Y:S02]  /*16c0*/  IMAD.MOV.U32 R6, RZ, RZ, R20 ;  /* 0x000000ffff067224 */ /* 0x000fe400078e0014 */
[----:B------:R-:W-:-:S07]  /*16d0*/  IMAD.MOV.U32 R7, RZ, RZ, R21 ;  /* 0x000000ffff077224 */ /* 0x000fce00078e0015 */
.L_x_18:
[----:B------:R-:W-:Y:S05]  /*16e0*/  BSYNC.RECONVERGENT B0 ;  /* 0x0000000000007941 */ /* 0x000fea0003800200 */
.L_x_17:
[----:B------:R-:W0:Y:S02]  /*16f0*/  F2F.F32.F64 R7, R6 ;  /* 0x0000000600077310 */ /* 0x000e240000301000 */
[----:B0-----:R-:W-:Y:S04]  /*1700*/  STG.E desc[UR6][R16.64+0x1c], R7 ;  /* 0x00001c0710007986 */ /* 0x001fe8000c101906 */
[----:B------:R-:W-:Y:S04]  /*1710*/  STG.E desc[UR6][R14.64], R3 ;  /* 0x000000030e007986 */ /* 0x000fe8000c101906 */
[----:B------:R-:W-:Y:S04]  /*1720*/  STG.E desc[UR6][R14.64+0x4], R2 ;  /* 0x000004020e007986 */ /* 0x000fe8000c101906 */
[----:B------:R-:W-:Y:S01]  /*1730*/  STG.E desc[UR6][R14.64+0x8], R4 ;  /* 0x000008040e007986 */ /* 0x000fe2000c101906 */
[----:B------:R-:W-:Y:S05]  /*1740*/  EXIT ;  /* 0x000000000000794d */ /* 0x000fea0003800000 */
        .weak           $__internal_0_$__cuda_sm20_div_rn_f64_full
        .type           $__internal_0_$__cuda_sm20_div_rn_f64_full,@function
        .size           $__internal_0_$__cuda_sm20_div_rn_f64_full,($__internal_1_$__cuda_sm20_dsqrt_rn_f64_mediumpath_v1 - $__internal_0_$__cuda_sm20_div_rn_f64_full)
$__internal_0_$__cuda_sm20_div_rn_f64_full:
[C---:B------:R-:W-:Y:S01]  /*1750*/  FSETP.GEU.AND P0, PT, |R9|.reuse, 1.469367938527859385e-39, PT ;  /* 0x001000000900780b */ /* 0x040fe20003f0e200 */
[----:B------:R-:W-:Y:S01]  /*1760*/  IMAD.MOV.U32 R18, RZ, RZ, 0x1 ;  /* 0x00000001ff127424 */ /* 0x000fe200078e00ff */
[----:B------:R-:W-:Y:S01]  /*1770*/  LOP3.LUT R10, R9, 0x800fffff, RZ, 0xc0, !PT ;  /* 0x800fffff090a7812 */ /* 0x000fe200078ec0ff */
[----:B------:R-:W-:Y:S01]  /*1780*/  IMAD.MOV.U32 R26, RZ, RZ, 0x1ca00000 ;  /* 0x1ca00000ff1a7424 */ /* 0x000fe200078e00ff */
[C---:B------:R-:W-:Y:S01]  /*1790*/  FSETP.GEU.AND P2, PT, |R7|.reuse, 1.469367938527859385e-39, PT ;  /* 0x001000000700780b */ /* 0x040fe20003f4e200 */
[----:B------:R-:W-:Y:S01]  /*17a0*/  BSSY.RECONVERGENT B1, `(.L_x_19) ;  /* 0x0000052000017945 */ /* 0x000fe20003800200 */
[----:B------:R-:W-:Y:S01]  /*17b0*/  LOP3.LUT R11, R10, 0x3ff00000, RZ, 0xfc, !PT ;  /* 0x3ff000000a0b7812 */ /* 0x000fe200078efcff */
[----:B------:R-:W-:Y:S01]  /*17c0*/  IMAD.MOV.U32 R10, RZ, RZ, R8 ;  /* 0x000000ffff0a7224 */ /* 0x000fe200078e0008 */
[----:B------:R-:W-:Y:S02]  /*17d0*/  LOP3.LUT R5, R7, 0x7ff00000, RZ, 0xc0, !PT ;  /* 0x7ff0000007057812 */ /* 0x000fe400078ec0ff */
[----:B------:R-:W-:-:S03]  /*17e0*/  LOP3.LUT R28, R9, 0x7ff00000, RZ, 0xc0, !PT ;  /* 0x7ff00000091c7812 */ /* 0x000fc600078ec0ff */
[----:B------:R-:W-:Y:S01]  /*17f0*/  @!P0 DMUL R10, R8, 8.98846567431157953865e+307 ;  /* 0x7fe00000080a8828 */ /* 0x000fe20000000000 */
[----:B------:R-:W-:-:S03]  /*1800*/  ISETP.GE.U32.AND P1, PT, R5, R28, PT ;  /* 0x0000001c0500720c */ /* 0x000fc60003f26070 */
[----:B------:R-:W-:Y:S02]  /*1810*/  @!P2 LOP3.LUT R20, R9, 0x7ff00000, RZ, 0xc0, !PT ;  /* 0x7ff000000914a812 */ /* 0x000fe400078ec0ff */
[----:B------:R-:W0:Y:S02]  /*1820*/  MUFU.RCP64H R19, R11 ;  /* 0x0000000b00137308 */ /* 0x000e240000001800 */
[----:B------:R-:W-:Y:S02]  /*1830*/  @!P2 ISETP.GE.U32.AND P3, PT, R5, R20, PT ;  /* 0x000000140500a20c */ /* 0x000fe40003f66070 */
[----:B------:R-:W-:Y:S02]  /*1840*/  @!P0 LOP3.LUT R28, R11, 0x7ff00000, RZ, 0xc0, !PT ;  /* 0x7ff000000b1c8812 */ /* 0x000fe400078ec0ff */
[----:B------:R-:W-:-:S04]  /*1850*/  @!P2 SEL R21, R26, 0x63400000, !P3 ;  /* 0x634000001a15a807 */ /* 0x000fc80005800000 */
[----:B------:R-:W-:-:S04]  /*1860*/  @!P2 LOP3.LUT R24, R21, 0x80000000, R7, 0xf8, !PT ;  /* 0x800000001518a812 */ /* 0x000fc800078ef807 */
[----:B------:R-:W-:Y:S01]  /*1870*/  @!P2 LOP3.LUT R25, R24, 0x100000, RZ, 0xfc, !PT ;  /* 0x001000001819a812 */ /* 0x000fe200078efcff */
[----:B------:R-:W-:Y:S01]  /*1880*/  @!P2 IMAD.MOV.U32 R24, RZ, RZ, RZ ;  /* 0x000000ffff18a224 */ /* 0x000fe200078e00ff */
[----:B0-----:R-:W-:-:S08]  /*1890*/  DFMA R22, R18, -R10, 1 ;  /* 0x3ff000001216742b */ /* 0x001fd0000000080a */
[----:B------:R-:W-:-:S08]  /*18a0*/  DFMA R22, R22, R22, R22 ;  /* 0x000000161616722b */ /* 0x000fd00000000016 */
[----:B------:R-:W-:Y:S01]  /*18b0*/  DFMA R22, R18, R22, R18 ;  /* 0x000000161216722b */ /* 0x000fe20000000012 */
[----:B------:R-:W-:Y:S02]  /*18c0*/  SEL R19, R26, 0x63400000, !P1 ;  /* 0x634000001a137807 */ /* 0x000fe40004800000 */
[----:B------:R-:W-:Y:S02]  /*18d0*/  MOV R18, R6 ;  /* 0x0000000600127202 */ /* 0x000fe40000000f00 */
[----:B------:R-:W-:-:S03]  /*18e0*/  LOP3.LUT R19, R19, 0x800fffff, R7, 0xf8, !PT ;  /* 0x800fffff13137812 */ /* 0x000fc600078ef807 */
[----:B------:R-:W-:-:S03]  /*18f0*/  DFMA R20, R22, -R10, 1 ;  /* 0x3ff000001614742b */ /* 0x000fc6000000080a */
[----:B------:R-:W-:-:S05]  /*1900*/  @!P2 DFMA R18, R18, 2, -R24 ;  /* 0x400000001212a82b */ /* 0x000fca0000000818 */
[----:B------:R-:W-:-:S08]  /*1910*/  DFMA R20, R22, R20, R22 ;  /* 0x000000141614722b */ /* 0x000fd00000000016 */
[----:B------:R-:W-:-:S08]  /*1920*/  DMUL R22, R20, R18 ;  /* 0x0000001214167228 */ /* 0x000fd00000000000 */
[----:B------:R-:W-:-:S08]  /*1930*/  DFMA R24, R22, -R10, R18 ;  /* 0x8000000a1618722b */ /* 0x000fd00000000012 */
[----:B------:R-:W-:Y:S01]  /*1940*/  DFMA R24, R20, R24, R22 ;  /* 0x000000181418722b */ /* 0x000fe20000000016 */
[----:B------:R-:W-:Y:S01]  /*1950*/  IMAD.MOV.U32 R23, RZ, RZ, R5 ;  /* 0x000000ffff177224 */ /* 0x000fe200078e0005 */
[----:B------:R-:W-:-:S05]  /*1960*/  @!P2 LOP3.LUT R23, R19, 0x7ff00000, RZ, 0xc0, !PT ;  /* 0x7ff000001317a812 */ /* 0x000fca00078ec0ff */
[----:B------:R-:W-:-:S05]  /*1970*/  VIADD R20, R23, 0xffffffff ;  /* 0xffffffff17147836 */ /* 0x000fca0000000000 */
[----:B------:R-:W-:Y:S01]  /*1980*/  ISETP.GT.U32.AND P0, PT, R20, 0x7feffffe, PT ;  /* 0x7feffffe1400780c */ /* 0x000fe20003f04070 */
[----:B------:R-:W-:-:S05]  /*1990*/  VIADD R20, R28, 0xffffffff ;  /* 0xffffffff1c147836 */ /* 0x000fca0000000000 */
[----:B------:R-:W-:-:S13]  /*19a0*/  ISETP.GT.U32.OR P0, PT, R20, 0x7feffffe, P0 ;  /* 0x7feffffe1400780c */ /* 0x000fda0000704470 */
[----:B------:R-:W-:Y:S05]  /*19b0*/  @P0 BRA `(.L_x_20) ;  /* 0x00000000006c0947 */ /* 0x000fea0003800000 */
[----:B------:R-:W-:-:S04]  /*19c0*/  LOP3.LUT R20, R9, 0x7ff00000, RZ, 0xc0, !PT ;  /* 0x7ff0000009147812 */ /* 0x000fc800078ec0ff */
[CC--:B------:R-:W-:Y:S02]  /*19d0*/  VIADDMNMX R6, R5.reuse, -R20.reuse, 0xb9600000, !PT ;  /* 0xb960000005067446 */ /* 0x0c0fe40007800914 */
[----:B------:R-:W-:Y:S02]  /*19e0*/  ISETP.GE.U32.AND P0, PT, R5, R20, PT ;  /* 0x000000140500720c */ /* 0x000fe40003f06070 */
[----:B------:R-:W-:Y:S01]  /*19f0*/  VIMNMX R5, PT, PT, R6, 0x46a00000, PT ;  /* 0x46a0000006057848 */ /* 0x000fe20003fe0100 */
[----:B------:R-:W-:Y:S01]  /*1a00*/  IMAD.MOV.U32 R6, RZ, RZ, RZ ;  /* 0x000000ffff067224 */ /* 0x000fe200078e00ff */
[----:B------:R-:W-:-:S05]  /*1a10*/  SEL R26, R26, 0x63400000, !P0 ;  /* 0x634000001a1a7807 */ /* 0x000fca0004000000 */
[----:B------:R-:W-:-:S05]  /*1a20*/  IMAD.IADD R5, R5, 0x1, -R26 ;  /* 0x0000000105057824 */ /* 0x000fca00078e0a1a */
[----:B------:R-:W-:-:S06]  /*1a30*/  IADD3 R7, PT, PT, R5, 0x7fe00000, RZ ;  /* 0x7fe0000005077810 */ /* 0x000fcc0007ffe0ff */
[----:B------:R-:W-:-:S10]  /*1a40*/  DMUL R20, R24, R6 ;  /* 0x0000000618147228 */ /* 0x000fd40000000000 */
[----:B------:R-:W-:-:S13]  /*1a50*/  FSETP.GTU.AND P0, PT, |R21|, 1.469367938527859385e-39, PT ;  /* 0x001000001500780b */ /* 0x000fda0003f0c200 */
[----:B------:R-:W-:Y:S05]  /*1a60*/  @P0 BRA `(.L_x_21) ;  /* 0x0000000000940947 */ /* 0x000fea0003800000 */
[----:B------:R-:W-:Y:S01]  /*1a70*/  DFMA R10, R24, -R10, R18 ;  /* 0x8000000a180a722b */ /* 0x000fe20000000012 */
[----:B------:R-:W-:-:S09]  /*1a80*/  IMAD.MOV.U32 R8, RZ, RZ, RZ ;  /* 0x000000ffff087224 */ /* 0x000fd200078e00ff */
[C---:B------:R-:W-:Y:S02]  /*1a90*/  FSETP.NEU.AND P0, PT, R11.reuse, RZ, PT ;  /* 0x000000ff0b00720b */ /* 0x040fe40003f0d000 */
[----:B------:R-:W-:-:S04]  /*1aa0*/  LOP3.LUT R19, R11, 0x80000000, R9, 0x48, !PT ;  /* 0x800000000b137812 */ /* 0x000fc800078e4809 */
[----:B------:R-:W-:-:S07]  /*1ab0*/  LOP3.LUT R9, R19, R7, RZ, 0xfc, !PT ;  /* 0x0000000713097212 */ /* 0x000fce00078efcff */
[----:B------:R-:W-:Y:S05]  /*1ac0*/  @!P0 BRA `(.L_x_21) ;  /* 0x00000000007c8947 */ /* 0x000fea0003800000 */
[----:B------:R-:W-:Y:S01]  /*1ad0*/  IMAD.MOV R7, RZ, RZ, -R5 ;  /* 0x000000ffff077224 */ /* 0x000fe200078e0a05 */
[----:B------:R-:W-:Y:S01]  /*1ae0*/  DMUL.RP R8, R24, R8 ;  /* 0x0000000818087228 */ /* 0x000fe20000008000 */
[----:B------:R-:W-:Y:S01]  /*1af0*/  IMAD.MOV.U32 R6, RZ, RZ, RZ ;  /* 0x000000ffff067224 */ /* 0x000fe200078e00ff */
[----:B------:R-:W-:-:S05]  /*1b00*/  IADD3 R5, PT, PT, -R5, -0x43300000, RZ ;  /* 0xbcd0000005057810 */ /* 0x000fca0007ffe1ff */
[----:B------:R-:W-:-:S03]  /*1b10*/  DFMA R6, R20, -R6, R24 ;  /* 0x800000061406722b */ /* 0x000fc60000000018 */
[----:B------:R-:W-:-:S07]  /*1b20*/  LOP3.LUT R19, R9, R19, RZ, 0x3c, !PT ;  /* 0x0000001309137212 */ /* 0x000fce00078e3cff */
[----:B------:R-:W-:-:S04]  /*1b30*/  FSETP.NEU.AND P0, PT, |R7|, R5, PT ;  /* 0x000000050700720b */ /* 0x000fc80003f0d200 */
[----:B------:R-:W-:Y:S02]  /*1b40*/  FSEL R20, R8, R20, !P0 ;  /* 0x0000001408147208 */ /* 0x000fe40004000000 */
[----:B------:R-:W-:Y:S01]  /*1b50*/  FSEL R21, R19, R21, !P0 ;  /* 0x0000001513157208 */ /* 0x000fe20004000000 */
[----:B------:R-:W-:Y:S06]  /*1b60*/  BRA `(.L_x_21) ;  /* 0x0000000000547947 */ /* 0x000fec0003800000 */
.L_x_20:
[----:B------:R-:W-:-:S14]  /*1b70*/  DSETP.NAN.AND P0, PT, R6, R6, PT ;  /* 0x000000060600722a */ /* 0x000fdc0003f08000 */
[----:B------:R-:W-:Y:S05]  /*1b80*/  @P0 BRA `(.L_x_22) ;  /* 0x0000000000440947 */ /* 0x000fea0003800000 */
[----:B------:R-:W-:-:S14]  /*1b90*/  DSETP.NAN.AND P0, PT, R8, R8, PT ;  /* 0x000000080800722a */ /* 0x000fdc0003f08000 */
[----:B------:R-:W-:Y:S05]  /*1ba0*/  @P0 BRA `(.L_x_23) ;  /* 0x0000000000300947 */ /* 0x000fea0003800000 */
[----:B------:R-:W-:Y:S01]  /*1bb0*/  ISETP.NE.AND P0, PT, R23, R28, PT ;  /* 0x0000001c1700720c */ /* 0x000fe20003f05270 */
[----:B------:R-:W-:Y:S01]  /*1bc0*/  IMAD.MOV.U32 R20, RZ, RZ, 0x0 ;  /* 0x00000000ff147424 */ /* 0x000fe200078e00ff */
[----:B------:R-:W-:-:S11]  /*1bd0*/  MOV R21, 0xfff80000 ;  /* 0xfff8000000157802 */ /* 0x000fd60000000f00 */
[----:B------:R-:W-:Y:S05]  /*1be0*/  @!P0 BRA `(.L_x_21) ;  /* 0x0000000000348947 */ /* 0x000fea0003800000 */
[----:B------:R-:W-:Y:S02]  /*1bf0*/  ISETP.NE.AND P0, PT, R23, 0x7ff00000, PT ;  /* 0x7ff000001700780c */ /* 0x000fe40003f05270 */
[----:B------:R-:W-:Y:S02]  /*1c00*/  LOP3.LUT R21, R7, 0x80000000, R9, 0x48, !PT ;  /* 0x8000000007157812 */ /* 0x000fe400078e4809 */
[----:B------:R-:W-:-:S13]  /*1c10*/  ISETP.EQ.OR P0, PT, R28, RZ, !P0 ;  /* 0x000000ff1c00720c */ /* 0x000fda0004702670 */
[----:B------:R-:W-:Y:S01]  /*1c20*/  @P0 LOP3.LUT R5, R21, 0x7ff00000, RZ, 0xfc, !PT ;  /* 0x7ff0000015050812 */ /* 0x000fe200078efcff */
[----:B------:R-:W-:Y:S02]  /*1c30*/  @!P0 IMAD.MOV.U32 R20, RZ, RZ, RZ ;  /* 0x000000ffff148224 */ /* 0x000fe400078e00ff */
[----:B------:R-:W-:Y:S02]  /*1c40*/  @P0 IMAD.MOV.U32 R20, RZ, RZ, RZ ;  /* 0x000000ffff140224 */ /* 0x000fe400078e00ff */
[----:B------:R-:W-:Y:S01]  /*1c50*/  @P0 IMAD.MOV.U32 R21, RZ, RZ, R5 ;  /* 0x000000ffff150224 */ /* 0x000fe200078e0005 */
[----:B------:R-:W-:Y:S06]  /*1c60*/  BRA `(.L_x_21) ;  /* 0x0000000000147947 */ /* 0x000fec0003800000 */
.L_x_23:
[----:B------:R-:W-:Y:S01]  /*1c70*/  LOP3.LUT R21, R9, 0x80000, RZ, 0xfc, !PT ;  /* 0x0008000009157812 */ /* 0x000fe200078efcff */
[----:B------:R-:W-:Y:S01]  /*1c80*/  IMAD.MOV.U32 R20, RZ, RZ, R8 ;  /* 0x000000ffff147224 */ /* 0x000fe200078e0008 */
[----:B------:R-:W-:Y:S06]  /*1c90*/  BRA `(.L_x_21) ;  /* 0x0000000000087947 */ /* 0x000fec0003800000 */
.L_x_22:
[----:B------:R-:W-:Y:S01]  /*1ca0*/  LOP3.LUT R21, R7, 0x80000, RZ, 0xfc, !PT ;  /* 0x0008000007157812 */ /* 0x000fe200078efcff */
[----:B------:R-:W-:-:S07]  /*1cb0*/  IMAD.MOV.U32 R20, RZ, RZ, R6 ;  /* 0x000000ffff147224 */ /* 0x000fce00078e0006 */
.L_x_21:
[----:B------:R-:W-:Y:S05]  /*1cc0*/  BSYNC.RECONVERGENT B1 ;  /* 0x0000000000017941 */ /* 0x000fea0003800200 */
.L_x_19:
[----:B------:R-:W-:Y:S01]  /*1cd0*/  MOV R6, R0 ;  /* 0x0000000000067202 */ /* 0x000fe20000000f00 */
[----:B------:R-:W-:-:S04]  /*1ce0*/  IMAD.MOV.U32 R7, RZ, RZ, 0x0 ;  /* 0x00000000ff077424 */ /* 0x000fc800078e00ff */
[----:B------:R-:W-:Y:S05]  /*1cf0*/  RET.REL.NODEC R6 `(_Z4stepP5OrbitIfEP6Resultiid) ;  /* 0xffffffe006c07950 */ /* 0x000fea0003c3ffff */
        .weak           $__internal_1_$__cuda_sm20_dsqrt_rn_f64_mediumpath_v1
        .type           $__internal_1_$__cuda_sm20_dsqrt_rn_f64_mediumpath_v1,@function
        .size           $__internal_1_$__cuda_sm20_dsqrt_rn_f64_mediumpath_v1,($__internal_2_$__cuda_sm20_sqrt_rn_f32_slowpath - $__internal_1_$__cuda_sm20_dsqrt_rn_f64_mediumpath_v1)
$__internal_1_$__cuda_sm20_dsqrt_rn_f64_mediumpath_v1:
[----:B------:R-:W-:Y:S01]  /*1d00*/  ISETP.GE.U32.AND P0, PT, R18, -0x3400000, PT ;  /* 0xfcc000001200780c */ /* 0x000fe20003f06070 */
[----:B------:R-:W-:Y:S01]  /*1d10*/  BSSY.RECONVERGENT B1, `(.L_x_24) ;  /* 0x0000024000017945 */ /* 0x000fe20003800200 */
[----:B------:R-:W-:-:S11]  /*1d20*/  IMAD.MOV.U32 R22, RZ, RZ, R24 ;  /* 0x000000ffff167224 */ /* 0x000fd600078e0018 */
[----:B------:R-:W-:Y:S05]  /*1d30*/  @!P0 BRA `(.L_x_25) ;  /* 0x0000000000208947 */ /* 0x000fea0003800000 */
[----:B------:R-:W-:-:S10]  /*1d40*/  DFMA.RM R22, R10, R22, R8 ;  /* 0x000000160a16722b */ /* 0x000fd40000004008 */
[----:B------:R-:W-:-:S05]  /*1d50*/  IADD3 R8, P0, PT, R22, 0x1, RZ ;  /* 0x0000000116087810 */ /* 0x000fca0007f1e0ff */
[----:B------:R-:W-:-:S06]  /*1d60*/  IMAD.X R9, RZ, RZ, R23, P0 ;  /* 0x000000ffff097224 */ /* 0x000fcc00000e0617 */
[----:B------:R-:W-:-:S08]  /*1d70*/  DFMA.RP R6, -R22, R8, R6 ;  /* 0x000000081606722b */ /* 0x000fd00000008106 */
[----:B------:R-:W-:-:S06]  /*1d80*/  DSETP.GT.AND P0, PT, R6, RZ, PT ;  /* 0x000000ff0600722a */ /* 0x000fcc0003f04000 */
[----:B------:R-:W-:Y:S02]  /*1d90*/  FSEL R8, R8, R22, P0 ;  /* 0x0000001608087208 */ /* 0x000fe40000000000 */
[----:B------:R-:W-:Y:S01]  /*1da0*/  FSEL R9, R9, R23, P0 ;  /* 0x0000001709097208 */ /* 0x000fe20000000000 */
[----:B------:R-:W-:Y:S06]  /*1db0*/  BRA `(.L_x_26) ;  /* 0x0000000000647947 */ /* 0x000fec0003800000 */
.L_x_25:
[----:B------:R-:W-:-:S14]  /*1dc0*/  DSETP.NE.AND P0, PT, R6, RZ, PT ;  /* 0x000000ff0600722a */ /* 0x000fdc0003f05000 */
[----:B------:R-:W-:Y:S05]  /*1dd0*/  @!P0 BRA `(.L_x_27) ;  /* 0x0000000000588947 */ /* 0x000fea0003800000 */
[----:B------:R-:W-:-:S13]  /*1de0*/  ISETP.GE.AND P0, PT, R7, RZ, PT ;  /* 0x000000ff0700720c */ /* 0x000fda0003f06270 */
[----:B------:R-:W-:Y:S02]  /*1df0*/  @!P0 IMAD.MOV.U32 R8, RZ, RZ, 0x0 ;  /* 0x00000000ff088424 */ /* 0x000fe400078e00ff */
[----:B------:R-:W-:Y:S01]  /*1e00*/  @!P0 IMAD.MOV.U32 R9, RZ, RZ, -0x80000 ;  /* 0xfff80000ff098424 */ /* 0x000fe200078e00ff */
[----:B------:R-:W-:Y:S06]  /*1e10*/  @!P0 BRA `(.L_x_26) ;  /* 0x00000000004c8947 */ /* 0x000fec0003800000 */
[----:B------:R-:W-:-:S13]  /*1e20*/  ISETP.GT.AND P0, PT, R7, 0x7fefffff, PT ;  /* 0x7fefffff0700780c */ /* 0x000fda0003f04270 */
[----:B------:R-:W-:Y:S05]  /*1e30*/  @P0 BRA `(.L_x_27) ;  /* 0x0000000000400947 */ /* 0x000fea0003800000 */
[----:B------:R-:W-:Y:S01]  /*1e40*/  DMUL R6, R6, 8.11296384146066816958e+31 ;  /* 0x4690000006067828 */ /* 0x000fe20000000000 */
[----:B------:R-:W-:Y:S01]  /*1e50*/  MOV R8, RZ ;  /* 0x000000ff00087202 */ /* 0x000fe20000000f00 */
[----:B------:R-:W-:Y:S02]  /*1e60*/  IMAD.MOV.U32 R18, RZ, RZ, 0x0 ;  /* 0x00000000ff127424 */ /* 0x000fe400078e00ff */
[----:B------:R-:W-:Y:S02]  /*1e70*/  IMAD.MOV.U32 R19, RZ, RZ, 0x3fd80000 ;  /* 0x3fd80000ff137424 */ /* 0x000fe400078e00ff */
[----:B------:R-:W0:Y:S02]  /*1e80*/  MUFU.RSQ64H R9, R7 ;  /* 0x0000000700097308 */ /* 0x000e240000001c00 */
[----:B0-----:R-:W-:-:S08]  /*1e90*/  DMUL R10, R8, R8 ;  /* 0x00000008080a7228 */ /* 0x001fd00000000000 */
[----:B------:R-:W-:-:S08]  /*1ea0*/  DFMA R10, R6, -R10, 1 ;  /* 0x3ff00000060a742b */ /* 0x000fd0000000080a */
[----:B------:R-:W-:Y:S02]  /*1eb0*/  DFMA R18, R10, R18, 0.5 ;  /* 0x3fe000000a12742b */ /* 0x000fe40000000012 */
[----:B------:R-:W-:-:S08]  /*1ec0*/  DMUL R10, R8, R10 ;  /* 0x0000000a080a7228 */ /* 0x000fd00000000000 */
[----:B------:R-:W-:-:S08]  /*1ed0*/  DFMA R10, R18, R10, R8 ;  /* 0x0000000a120a722b */ /* 0x000fd00000000008 */
[----:B------:R-:W-:Y:S02]  /*1ee0*/  DMUL R8, R6, R10 ;  /* 0x0000000a06087228 */ /* 0x000fe40000000000 */
[----:B------:R-:W-:-:S06]  /*1ef0*/  VIADD R11, R11, 0xfff00000 ;  /* 0xfff000000b0b7836 */ /* 0x000fcc0000000000 */
[----:B------:R-:W-:-:S08]  /*1f00*/  DFMA R18, R8, -R8, R6 ;  /* 0x800000080812722b */ /* 0x000fd00000000006 */
[----:B------:R-:W-:-:S10]  /*1f10*/  DFMA R8, R10, R18, R8 ;  /* 0x000000120a08722b */ /* 0x000fd40000000008 */
[----:B------:R-:W-:Y:S01]  /*1f20*/  VIADD R9, R9, 0xfcb00000 ;  /* 0xfcb0000009097836 */ /* 0x000fe20000000000 */
[----:B------:R-:W-:Y:S06]  /*1f30*/  BRA `(.L_x_26) ;  /* 0x0000000000047947 */ /* 0x000fec0003800000 */
.L_x_27:
[----:B------:R-:W-:-:S11]  /*1f40*/  DADD R8, R6, R6 ;  /* 0x0000000006087229 */ /* 0x000fd60000000006 */
.L_x_26:
[----:B------:R-:W-:Y:S05]  /*1f50*/  BSYNC.RECONVERGENT B1 ;  /* 0x0000000000017941 */ /* 0x000fea0003800200 */
.L_x_24:
[----:B------:R-:W-:Y:S01]  /*1f60*/  IMAD.MOV.U32 R6, RZ, RZ, R0 ;  /* 0x000000ffff067224 */ /* 0x000fe200078e0000 */
[----:B------:R-:W-:Y:S01]  /*1f70*/  MOV R20, R8 ;  /* 0x0000000800147202 */ /* 0x000fe20000000f00 */
[----:B------:R-:W-:Y:S02]  /*1f80*/  IMAD.MOV.U32 R7, RZ, RZ, 0x0 ;  /* 0x00000000ff077424 */ /* 0x000fe400078e00ff */
[----:B------:R-:W-:Y:S02]  /*1f90*/  IMAD.MOV.U32 R21, RZ, RZ, R9 ;  /* 0x000000ffff157224 */ /* 0x000fe400078e0009 */
[----:B------:R-:W-:Y:S05]  /*1fa0*/  RET.REL.NODEC R6 `(_Z4stepP5OrbitIfEP6Resultiid) ;  /* 0xffffffe006147950 */ /* 0x000fea0003c3ffff */
        .weak           $__internal_2_$__cuda_sm20_sqrt_rn_f32_slowpath
        .type           $__internal_2_$__cuda_sm20_sqrt_rn_f32_slowpath,@function
        .size           $__internal_2_$__cuda_sm20_sqrt_rn_f32_slowpath,(.L_x_32 - $__internal_2_$__cuda_sm20_sqrt_rn_f32_slowpath)
$__internal_2_$__cuda_sm20_sqrt_rn_f32_slowpath:
[----:B------:R-:W-:-:S13]  /*1fb0*/  LOP3.LUT P0, RZ, R5, 0x7fffffff, RZ, 0xc0, !PT ;  /* 0x7fffffff05ff7812 */ /* 0x000fda000780c0ff */
[----:B------:R-:W-:Y:S05]  /*1fc0*/  @!P0 BRA `(.L_x_28) ;  /* 0x0000000000448947 */ /* 0x000fea0003800000 */
[----:B------:R-:W-:Y:S01]  /*1fd0*/  FSETP.GEU.FTZ.AND P0, PT, R5, RZ, PT ;  /* 0x000000ff0500720b */ /* 0x000fe20003f1e000 */
[----:B------:R-:W-:-:S12]  /*1fe0*/  IMAD.MOV.U32 R0, RZ, RZ, R5 ;  /* 0x000000ffff007224 */ /* 0x000fd800078e0005 */
[----:B------:R-:W-:Y:S01]  /*1ff0*/  @!P0 MOV R5, 0x7fffffff ;  /* 0x7fffffff00058802 */ /* 0x000fe20000000f00 */
[----:B------:R-:W-:Y:S06]  /*2000*/  @!P0 BRA `(.L_x_28) ;  /* 0x0000000000348947 */ /* 0x000fec0003800000 */
[----:B------:R-:W-:-:S13]  /*2010*/  FSETP.GTU.FTZ.AND P0, PT, |R0|, +INF , PT ;  /* 0x7f8000000000780b */ /* 0x000fda0003f1c200 */
[----:B------:R-:W-:Y:S01]  /*2020*/  @P0 FADD.FTZ R5, R0, 1 ;  /* 0x3f80000000050421 */ /* 0x000fe20000010000 */
[----:B------:R-:W-:Y:S06]  /*2030*/  @P0 BRA `(.L_x_28) ;  /* 0x0000000000280947 */ /* 0x000fec0003800000 */
[----:B------:R-:W-:-:S13]  /*2040*/  FSETP.NEU.FTZ.AND P0, PT, |R0|, +INF , PT ;  /* 0x7f8000000000780b */ /* 0x000fda0003f1d200 */
[----:B------:R-:W-:-:S04]  /*2050*/  @P0 FFMA R6, R0, 1.84467440737095516160e+19, RZ ;  /* 0x5f80000000060823 */ /* 0x000fc800000000ff */
[----:B------:R-:W0:Y:S02]  /*2060*/  @P0 MUFU.RSQ R5, R6 ;  /* 0x0000000600050308 */ /* 0x000e240000001400 */
[----:B0-----:R-:W-:Y:S01]  /*2070*/  @P0 FMUL.FTZ R7, R6, R5 ;  /* 0x0000000506070220 */ /* 0x001fe20000410000 */
[----:B------:R-:W-:Y:S01]  /*2080*/  @P0 FMUL.FTZ R9, R5, 0.5 ;  /* 0x3f00000005090820 */ /* 0x000fe20000410000 */
[----:B------:R-:W-:Y:S02]  /*2090*/  @!P0 IMAD.MOV.U32 R5, RZ, RZ, R0 ;  /* 0x000000ffff058224 */ /* 0x000fe400078e0000 */
[----:B------:R-:W-:-:S04]  /*20a0*/  @P0 FADD.FTZ R8, -R7, -RZ ;  /* 0x800000ff07080221 */ /* 0x000fc80000010100 */
[----:B------:R-:W-:-:S04]  /*20b0*/  @P0 FFMA R8, R7, R8, R6 ;  /* 0x0000000807080223 */ /* 0x000fc80000000006 */
[----:B------:R-:W-:-:S04]  /*20c0*/  @P0 FFMA R8, R8, R9, R7 ;  /* 0x0000000908080223 */ /* 0x000fc80000000007 */
[----:B------:R-:W-:-:S07]  /*20d0*/  @P0 FMUL.FTZ R5, R8, 2.3283064365386962891e-10 ;  /* 0x2f80000008050820 */ /* 0x000fce0000410000 */
.L_x_28:
[----:B------:R-:W-:Y:S02]  /*20e0*/  IMAD.MOV.U32 R6, RZ, RZ, R10 ;  /* 0x000000ffff067224 */ /* 0x000fe400078e000a */
[----:B------:R-:W-:-:S04]  /*20f0*/  IMAD.MOV.U32 R7, RZ, RZ, 0x0 ;  /* 0x00000000ff077424 */ /* 0x000fc800078e00ff */
[----:B------:R-:W-:Y:S05]  /*2100*/  RET.REL.NODEC R6 `(_Z4stepP5OrbitIfEP6Resultiid) ;  /* 0xffffffdc06bc7950 */ /* 0x000fea0003c3ffff */
.L_x_29:
[----:B------:R-:W-:-:S00]  /*2110*/  BRA `(.L_x_29) ;  /* 0xfffffffc00fc7947 */ /* 0x000fc0000383ffff */
[----:B------:R-:W-:-:S00]  /*2120*/  NOP ;  /* 0x0000000000007918 */ /* 0x000fc00000000000 */
        /* <DEDUP_REMOVED lines=13> */
.L_x_32:


//--------------------- .nv.global.init           --------------------------
	.section	.nv.global.init,"aw",@progbits
	.align	4
.nv.global.init:
	.type		__cudart_i2opi_f,@object
	.size		__cudart_i2opi_f,(.L_0 - __cudart_i2opi_f)
__cudart_i2opi_f:
        /*0000*/ 	.byte	0x41, 0x90, 0x43, 0x3c, 0x99, 0x95, 0x62, 0xdb, 0xc0, 0xdd, 0x34, 0xf5, 0xd1, 0x57, 0x27, 0xfc
        /*0010*/ 	.byte	0x29, 0x15, 0x44, 0x4e, 0x6e, 0x83, 0xf9, 0xa2
.L_0:


//--------------------- .nv.shared.reserved.0     --------------------------
	.section	.nv.shared.reserved.0,"aw",@nobits
	.weak		__nv_reservedSMEM_offset_0_alias
	.size		__nv_reservedSMEM_offset_0_alias, 0, 64
	.other		__nv_reservedSMEM_offset_0_alias,@"STO_CUDA_RESERVED_SHARED STV_DEFAULT"
__nv_reservedSMEM_offset_0_alias:
	.zero		0
	.zero		64


//--------------------- .nv.constant0._Z4stepP5OrbitIfEP6Resultiid --------------------------
	.section	.nv.constant0._Z4stepP5OrbitIfEP6Resultiid,"a",@progbits
	.sectionflags	@""
	.align	4
.nv.constant0._Z4stepP5OrbitIfEP6Resultiid:
	.zero		928


//--------------------- SYMBOLS --------------------------

	.type		.nv.reservedSmem.offset0,@object
	.size		.nv.reservedSmem.offset0,0x4
